// auto-generated by cutlass_sweep.gemm — config: {"arch": "sm_100", "cluster_m": 1, "cluster_n": 1, "dtype": "fp32", "dtype_b": "fp32", "layout": "nn", "stages": 0, "tile_k": 64, "tile_m": 64, "tile_n": 128}
#include "cutlass/cutlass.h"
#include "cutlass/gemm/collective/collective_builder.hpp"
#include "cutlass/gemm/device/gemm_universal_adapter.h"
#include "cutlass/gemm/kernel/gemm_universal.hpp"
#include "cutlass/epilogue/collective/collective_builder.hpp"

using ElemA = float;
using ElemB = float;
using ElemCD = float;
using Acc  = float;
using TileShape    = cute::Shape<cute::_64, cute::_128, cute::_64>;
using ClusterShape = cute::Shape<cute::_1, cute::_1, cute::_1>;

using CollectiveEpilogue = typename cutlass::epilogue::collective::CollectiveBuilder<
    cutlass::arch::Sm100, cutlass::arch::OpClassTensorOp,
    TileShape, ClusterShape,
    cutlass::epilogue::collective::EpilogueTileAuto,
    Acc, Acc,
    ElemCD, cutlass::layout::RowMajor, 128 / cutlass::sizeof_bits<ElemCD>::value,
    ElemCD, cutlass::layout::RowMajor, 128 / cutlass::sizeof_bits<ElemCD>::value,
    cutlass::epilogue::collective::EpilogueScheduleAuto
  >::CollectiveOp;

using CollectiveMainloop = typename cutlass::gemm::collective::CollectiveBuilder<
    cutlass::arch::Sm100, cutlass::arch::OpClassTensorOp,
    ElemA, cutlass::layout::RowMajor, 128 / cutlass::sizeof_bits<ElemA>::value,
    ElemB, cutlass::layout::RowMajor, 128 / cutlass::sizeof_bits<ElemB>::value,
    Acc,
    TileShape, ClusterShape,
    cutlass::gemm::collective::StageCountAutoCarveout<static_cast<int>(sizeof(typename CollectiveEpilogue::SharedStorage))>,
    cutlass::gemm::collective::KernelScheduleAuto
  >::CollectiveOp;

using GemmKernel = cutlass::gemm::kernel::GemmUniversal<
    cute::Shape<int,int,int,int>,
    CollectiveMainloop,
    CollectiveEpilogue
>;
using Gemm = cutlass::gemm::device::GemmUniversalAdapter<GemmKernel>;

// Force the device kernel symbol into the cubin without needing a host main.
auto* _anchor = &cutlass::device_kernel<GemmKernel>;


// ===== COMPILED SASS (sm_100a) =====

	.target	sm_100a

	.elftype	@"ET_EXEC"


//--------------------- .note.nv.tkinfo           --------------------------
	.section	.note.nv.tkinfo,"",@"SHT_NOTE"
	.sectionflags	@"SHF_NOTE_NV_TKINFO"
	.tkinfo
        /*0018*/ 	.word	0x00000002
        /*0030*/ 	.string	""
        /*0030*/ 	.string	"ptxas"
        /*0030*/ 	.string	"Cuda compilation tools, release 13.0, V13.0.88"
        /*0030*/ 	.string	"Build cuda_13.0.r13.0/compiler.36424714_0"
        /*0030*/ 	.string	"-arch sm_100a -m 64 "



//--------------------- .note.nv.cuinfo           --------------------------
	.section	.note.nv.cuinfo,"",@"SHT_NOTE"
	.sectionflags	@"SHF_NOTE_NV_CUINFO"
        /*0018*/ 	.short	0x0002
        /*001a*/ 	.short	0x0064
        /*001c*/ 	.short	0x0082
	.zero		2


//--------------------- .nv.info                  --------------------------
	.section	.nv.info,"",@"SHT_CUDA_INFO"
	.align	4


	//----- nvinfo : EIATTR_REGCOUNT
	.align		4
        /*0000*/ 	.byte	0x04, 0x2f
        /*0002*/ 	.short	(.L_19 - .L_18)
	.align		4
.L_18:
        /*0004*/ 	.word	index@(_ZN7cutlass13device_kernelINS_4gemm6kernel13GemmUniversalIN4cute5tupleIJiiiiEEENS1_10collective13CollectiveMmaINS1_35MainloopSm100TmaUmmaWarpSpecializedILi4ELi2ELi4ENS5_IJNS4_1CILi1EEESB_SB_EEEEENS5_IJNSA_ILi64EEENSA_ILi128EEESE_EEEfNS5_IJlSB_lEEEfNS5_IJSB_llEEENS4_8TiledMMAINS4_8MMA_AtomIJNS4_17SM100_MMA_TF32_SSINS_10tfloat32_tESM_fLi64ELi128ELNS4_4UMMA5MajorE0ELSO_1ELNSN_7ScaleInE0ELSP_0EEEEEENS4_6LayoutISC_NS5_IJNSA_ILi0EEEST_ST_EEEEENS5_IJNS4_10UnderscoreESW_SW_EEEEENS4_13SM90_TMA_LOADENS4_14ComposedLayoutINS4_7SwizzleILi3ELi4ELi3EEENS4_18smem_ptr_flag_bitsILi32EEENSS_INS5_IJNSA_ILi8EEENSA_ILi32EEEEEENS5_IJS16_SB_EEEEEEEvNS4_8identityESZ_NS10_INS11_ILi2ELi5ELi2EEES14_NSS_INS5_IJS16_NSA_ILi4EEEEEENS5_IJSB_S16_EEEEEEEvS1B_EENS_8epilogue10collective18CollectiveEpilogueINS1J_23Sm100TmaWarpSpecializedILi4ELi2ELi16ELb1ELb0EEEJSG_NS5_IJNSS_ISE_SB_EENSS_IS16_SB_EEEEEfSH_fSH_NS1J_6fusion15FusionCallbacksIS1N_NS1R_17LinearCombinationIffffLNS_15FloatRoundStyleE2EEESG_S1Q_JEEENS4_5SM1004TMEM4LOAD26SM100_TMEM_LOAD_16dp128b8xESZ_S1A_NS4_17SM75_U32x4_LDSM_NENS4_14SM90_TMA_STOREES1A_NS4_17SM90_U32x4_STSM_NENS4_39AutoVectorizingCopyWithAssumedAlignmentILi128EEEEEEvvEEEEvNT_6ParamsE)
        /*0008*/ 	.word	0x0000005e


	//----- nvinfo : EIATTR_FRAME_SIZE
	.align		4
.L_19:
        /*000c*/ 	.byte	0x04, 0x11
        /*000e*/ 	.short	(.L_21 - .L_20)
	.align		4
.L_20:
        /*0010*/ 	.word	index@($__internal_2_$__cuda_sm10x_tcgen05_guardrail_trap_unallocated_columns_being_dealloced)
        /*0014*/ 	.word	0x00000000


	//----- nvinfo : EIATTR_FRAME_SIZE
	.align		4
.L_21:
        /*0018*/ 	.byte	0x04, 0x11
        /*001a*/ 	.short	(.L_23 - .L_22)
	.align		4
.L_22:
        /*001c*/ 	.word	index@($__internal_1_$__cuda_sm10x_tcgen05_guardrail_trap_phase_invalid_during_alloc)
        /*0020*/ 	.word	0x00000000


	//----- nvinfo : EIATTR_FRAME_SIZE
	.align		4
.L_23:
        /*0024*/ 	.byte	0x04, 0x11
        /*0026*/ 	.short	(.L_25 - .L_24)
	.align		4
.L_24:
        /*0028*/ 	.word	index@($__internal_0_$__cuda_sm10x_tcgen05_guardrail_trap_col_being_dealloced_not_returned_by_alloc)
        /*002c*/ 	.word	0x00000000


	//----- nvinfo : EIATTR_FRAME_SIZE
	.align		4
.L_25:
        /*0030*/ 	.byte	0x04, 0x11
        /*0032*/ 	.short	(.L_27 - .L_26)
	.align		4
.L_26:
        /*0034*/ 	.word	index@(_ZN7cutlass13device_kernelINS_4gemm6kernel13GemmUniversalIN4cute5tupleIJiiiiEEENS1_10collective13CollectiveMmaINS1_35MainloopSm100TmaUmmaWarpSpecializedILi4ELi2ELi4ENS5_IJNS4_1CILi1EEESB_SB_EEEEENS5_IJNSA_ILi64EEENSA_ILi128EEESE_EEEfNS5_IJlSB_lEEEfNS5_IJSB_llEEENS4_8TiledMMAINS4_8MMA_AtomIJNS4_17SM100_MMA_TF32_SSINS_10tfloat32_tESM_fLi64ELi128ELNS4_4UMMA5MajorE0ELSO_1ELNSN_7ScaleInE0ELSP_0EEEEEENS4_6LayoutISC_NS5_IJNSA_ILi0EEEST_ST_EEEEENS5_IJNS4_10UnderscoreESW_SW_EEEEENS4_13SM90_TMA_LOADENS4_14ComposedLayoutINS4_7SwizzleILi3ELi4ELi3EEENS4_18smem_ptr_flag_bitsILi32EEENSS_INS5_IJNSA_ILi8EEENSA_ILi32EEEEEENS5_IJS16_SB_EEEEEEEvNS4_8identityESZ_NS10_INS11_ILi2ELi5ELi2EEES14_NSS_INS5_IJS16_NSA_ILi4EEEEEENS5_IJSB_S16_EEEEEEEvS1B_EENS_8epilogue10collective18CollectiveEpilogueINS1J_23Sm100TmaWarpSpecializedILi4ELi2ELi16ELb1ELb0EEEJSG_NS5_IJNSS_ISE_SB_EENSS_IS16_SB_EEEEEfSH_fSH_NS1J_6fusion15FusionCallbacksIS1N_NS1R_17LinearCombinationIffffLNS_15FloatRoundStyleE2EEESG_S1Q_JEEENS4_5SM1004TMEM4LOAD26SM100_TMEM_LOAD_16dp128b8xESZ_S1A_NS4_17SM75_U32x4_LDSM_NENS4_14SM90_TMA_STOREES1A_NS4_17SM90_U32x4_STSM_NENS4_39AutoVectorizingCopyWithAssumedAlignmentILi128EEEEEEvvEEEEvNT_6ParamsE)
        /*0038*/ 	.word	0x00000000


	//----- nvinfo : EIATTR_MIN_STACK_SIZE
	.align		4
.L_27:
        /*003c*/ 	.byte	0x04, 0x12
        /*003e*/ 	.short	(.L_29 - .L_28)
	.align		4
.L_28:
        /*0040*/ 	.word	index@(_ZN7cutlass13device_kernelINS_4gemm6kernel13GemmUniversalIN4cute5tupleIJiiiiEEENS1_10collective13CollectiveMmaINS1_35MainloopSm100TmaUmmaWarpSpecializedILi4ELi2ELi4ENS5_IJNS4_1CILi1EEESB_SB_EEEEENS5_IJNSA_ILi64EEENSA_ILi128EEESE_EEEfNS5_IJlSB_lEEEfNS5_IJSB_llEEENS4_8TiledMMAINS4_8MMA_AtomIJNS4_17SM100_MMA_TF32_SSINS_10tfloat32_tESM_fLi64ELi128ELNS4_4UMMA5MajorE0ELSO_1ELNSN_7ScaleInE0ELSP_0EEEEEENS4_6LayoutISC_NS5_IJNSA_ILi0EEEST_ST_EEEEENS5_IJNS4_10UnderscoreESW_SW_EEEEENS4_13SM90_TMA_LOADENS4_14ComposedLayoutINS4_7SwizzleILi3ELi4ELi3EEENS4_18smem_ptr_flag_bitsILi32EEENSS_INS5_IJNSA_ILi8EEENSA_ILi32EEEEEENS5_IJS16_SB_EEEEEEEvNS4_8identityESZ_NS10_INS11_ILi2ELi5ELi2EEES14_NSS_INS5_IJS16_NSA_ILi4EEEEEENS5_IJSB_S16_EEEEEEEvS1B_EENS_8epilogue10collective18CollectiveEpilogueINS1J_23Sm100TmaWarpSpecializedILi4ELi2ELi16ELb1ELb0EEEJSG_NS5_IJNSS_ISE_SB_EENSS_IS16_SB_EEEEEfSH_fSH_NS1J_6fusion15FusionCallbacksIS1N_NS1R_17LinearCombinationIffffLNS_15FloatRoundStyleE2EEESG_S1Q_JEEENS4_5SM1004TMEM4LOAD26SM100_TMEM_LOAD_16dp128b8xESZ_S1A_NS4_17SM75_U32x4_LDSM_NENS4_14SM90_TMA_STOREES1A_NS4_17SM90_U32x4_STSM_NENS4_39AutoVectorizingCopyWithAssumedAlignmentILi128EEEEEEvvEEEEvNT_6ParamsE)
        /*0044*/ 	.word	0x00000000
.L_29:


//--------------------- .nv.compat                --------------------------
	.section	.nv.compat,"",@"SHT_CUDA_COMPAT_INFO"
	.align	4
        /*0000*/ 	.byte	0x02, 0x09, 0x01, 0x00, 0x02, 0x02, 0x02, 0x00, 0x02, 0x05, 0x05, 0x00, 0x03, 0x07, 0x01, 0x01
        /*0010*/ 	.byte	0x02, 0x03, 0x01, 0x00, 0x02, 0x06, 0x01, 0x00, 0x04, 0x0b, 0x08, 0x00, 0x09, 0x00, 0x00, 0x00
        /*0020*/ 	.byte	0x00, 0x00, 0x00, 0x00


//--------------------- .nv.info._ZN7cutlass13device_kernelINS_4gemm6kernel13GemmUniversalIN4cute5tupleIJiiiiEEENS1_10collective13CollectiveMmaINS1_35MainloopSm100TmaUmmaWarpSpecializedILi4ELi2ELi4ENS5_IJNS4_1CILi1EEESB_SB_EEEEENS5_IJNSA_ILi64EEENSA_ILi128EEESE_EEEfNS5_IJlSB_lEEEfNS5_IJSB_llEEENS4_8TiledMMAINS4_8MMA_AtomIJNS4_17SM100_MMA_TF32_SSINS_10tfloat32_tESM_fLi64ELi128ELNS4_4UMMA5MajorE0ELSO_1ELNSN_7ScaleInE0ELSP_0EEEEEENS4_6LayoutISC_NS5_IJNSA_ILi0EEEST_ST_EEEEENS5_IJNS4_10UnderscoreESW_SW_EEEEENS4_13SM90_TMA_LOADENS4_14ComposedLayoutINS4_7SwizzleILi3ELi4ELi3EEENS4_18smem_ptr_flag_bitsILi32EEENSS_INS5_IJNSA_ILi8EEENSA_ILi32EEEEEENS5_IJS16_SB_EEEEEEEvNS4_8identityESZ_NS10_INS11_ILi2ELi5ELi2EEES14_NSS_INS5_IJS16_NSA_ILi4EEEEEENS5_IJSB_S16_EEEEEEEvS1B_EENS_8epilogue10collective18CollectiveEpilogueINS1J_23Sm100TmaWarpSpecializedILi4ELi2ELi16ELb1ELb0EEEJSG_NS5_IJNSS_ISE_SB_EENSS_IS16_SB_EEEEEfSH_fSH_NS1J_6fusion15FusionCallbacksIS1N_NS1R_17LinearCombinationIffffLNS_15FloatRoundStyleE2EEESG_S1Q_JEEENS4_5SM1004TMEM4LOAD26SM100_TMEM_LOAD_16dp128b8xESZ_S1A_NS4_17SM75_U32x4_LDSM_NENS4_14SM90_TMA_STOREES1A_NS4_17SM90_U32x4_STSM_NENS4_39AutoVectorizingCopyWithAssumedAlignmentILi128EEEEEEvvEEEEvNT_6ParamsE --------------------------
	.section	.nv.info._ZN7cutlass13device_kernelINS_4gemm6kernel13GemmUniversalIN4cute5tupleIJiiiiEEENS1_10collective13CollectiveMmaINS1_35MainloopSm100TmaUmmaWarpSpecializedILi4ELi2ELi4ENS5_IJNS4_1CILi1EEESB_SB_EEEEENS5_IJNSA_ILi64EEENSA_ILi128EEESE_EEEfNS5_IJlSB_lEEEfNS5_IJSB_llEEENS4_8TiledMMAINS4_8MMA_AtomIJNS4_17SM100_MMA_TF32_SSINS_10tfloat32_tESM_fLi64ELi128ELNS4_4UMMA5MajorE0ELSO_1ELNSN_7ScaleInE0ELSP_0EEEEEENS4_6LayoutISC_NS5_IJNSA_ILi0EEEST_ST_EEEEENS5_IJNS4_10UnderscoreESW_SW_EEEEENS4_13SM90_TMA_LOADENS4_14ComposedLayoutINS4_7SwizzleILi3ELi4ELi3EEENS4_18smem_ptr_flag_bitsILi32EEENSS_INS5_IJNSA_ILi8EEENSA_ILi32EEEEEENS5_IJS16_SB_EEEEEEEvNS4_8identityESZ_NS10_INS11_ILi2ELi5ELi2EEES14_NSS_INS5_IJS16_NSA_ILi4EEEEEENS5_IJSB_S16_EEEEEEEvS1B_EENS_8epilogue10collective18CollectiveEpilogueINS1J_23Sm100TmaWarpSpecializedILi4ELi2ELi16ELb1ELb0EEEJSG_NS5_IJNSS_ISE_SB_EENSS_IS16_SB_EEEEEfSH_fSH_NS1J_6fusion15FusionCallbacksIS1N_NS1R_17LinearCombinationIffffLNS_15FloatRoundStyleE2EEESG_S1Q_JEEENS4_5SM1004TMEM4LOAD26SM100_TMEM_LOAD_16dp128b8xESZ_S1A_NS4_17SM75_U32x4_LDSM_NENS4_14SM90_TMA_STOREES1A_NS4_17SM90_U32x4_STSM_NENS4_39AutoVectorizingCopyWithAssumedAlignmentILi128EEEEEEvvEEEEvNT_6ParamsE,"",@"SHT_CUDA_INFO"
	.sectionflags	@""
	.align	4


	//----- nvinfo : EIATTR_CUDA_API_VERSION
	.align		4
        /*0000*/ 	.byte	0x04, 0x37
        /*0002*/ 	.short	(.L_31 - .L_30)
.L_30:
        /*0004*/ 	.word	0x00000082


	//----- nvinfo : EIATTR_KPARAM_INFO
	.align		4
.L_31:
        /*0008*/ 	.byte	0x04, 0x17
        /*000a*/ 	.short	(.L_33 - .L_32)
.L_32:
        /*000c*/ 	.word	0x00000000
        /*0010*/ 	.short	0x0000
        /*0012*/ 	.short	0x0000
        /*0014*/ 	.byte	0x00, 0xf0, 0x01, 0x20


	//----- nvinfo : EIATTR_AT_ENTRY_FRAGMENTS
	.align		4
.L_33:
        /*0018*/ 	.byte	0x04, 0x4f
        /*001a*/ 	.short	(.L_35 - .L_34)


	//   ....[0]....
.L_34:
        /*001c*/ 	.word	0x00000006


	//----- nvinfo : EIATTR_RESERVED_SMEM_USED
	.align		4
.L_35:
        /*0020*/ 	.byte	0x01, 0x41
	.zero		2


	//----- nvinfo : EIATTR_SPARSE_MMA_MASK
	.align		4
        /*0024*/ 	.byte	0x03, 0x50
        /*0026*/ 	.short	0x0000


	//----- nvinfo : EIATTR_TCGEN05_1CTA_USED
	.align		4
        /*0028*/ 	.byte	0x01, 0x51
	.zero		2


	//----- nvinfo : EIATTR_MAXREG_COUNT
	.align		4
        /*002c*/ 	.byte	0x03, 0x1b
        /*002e*/ 	.short	0x00ff


	//----- nvinfo : EIATTR_NUM_BARRIERS
	.align		4
        /*0030*/ 	.byte	0x02, 0x4c
        /*0032*/ 	.byte	0x07
	.zero		1


	//----- nvinfo : EIATTR_EXTERNS
	.align		4
        /*0034*/ 	.byte	0x04, 0x0f
        /*0036*/ 	.short	(.L_37 - .L_36)


	//   ....[0]....
	.align		4
.L_36:
        /*0038*/ 	.word	index@(__assertfail)


	//----- nvinfo : EIATTR_MERCURY_ISA_VERSION
	.align		4
.L_37:
        /*003c*/ 	.byte	0x03, 0x5f
        /*003e*/ 	.short	0x0101


	//----- nvinfo : EIATTR_INT_WARP_WIDE_INSTR_OFFSETS
	.align		4
        /*0040*/ 	.byte	0x04, 0x31
        /*0042*/ 	.short	(.L_39 - .L_38)


	//   ....[0]....
.L_38:
        /*0044*/ 	.word	0x00002160


	//   ....[1]....
        /*0048*/ 	.word	0x00003dc0


	//   ....[2]....
        /*004c*/ 	.word	0x00003df0


	//   ....[3]....
        /*0050*/ 	.word	0x00003e40


	//   ....[4]....
        /*0054*/ 	.word	0x00004750


	//   ....[5]....
        /*0058*/ 	.word	0x000047b0


	//   ....[6]....
        /*005c*/ 	.word	0x000048a0


	//   ....[7]....
        /*0060*/ 	.word	0x00004910


	//   ....[8]....
        /*0064*/ 	.word	0x00004a20


	//   ....[9]....
        /*0068*/ 	.word	0x00004ab0


	//   ....[10]....
        /*006c*/ 	.word	0x00004c80


	//   ....[11]....
        /*0070*/ 	.word	0x00004de0


	//----- nvinfo : EIATTR_COOP_GROUP_MASK_REGIDS
	.align		4
.L_39:
        /*0074*/ 	.byte	0x04, 0x29
        /*0076*/ 	.short	(.L_41 - .L_40)


	//   ....[0]....
.L_40:
        /*0078*/ 	.word	0xffffffff


	//   ....[1]....
        /*007c*/ 	.word	0xffffffff


	//   ....[2]....
        /*0080*/ 	.word	0xffffffff


	//   ....[3]....
        /*0084*/ 	.word	0xffffffff


	//   ....[4]....
        /*0088*/ 	.word	0xffffffff


	//   ....[5]....
        /*008c*/ 	.word	0xffffffff


	//   ....[6]....
        /*0090*/ 	.word	0xffffffff


	//   ....[7]....
        /*0094*/ 	.word	0xffffffff


	//   ....[8]....
        /*0098*/ 	.word	0xffffffff


	//   ....[9]....
        /*009c*/ 	.word	0xffffffff


	//   ....[10]....
        /*00a0*/ 	.word	0xffffffff


	//   ....[11]....
        /*00a4*/ 	.word	0xffffffff


	//   ....[12]....
        /*00a8*/ 	.word	0xffffffff


	//----- nvinfo : EIATTR_COOP_GROUP_INSTR_OFFSETS
	.align		4
.L_41:
        /*00ac*/ 	.byte	0x04, 0x28
        /*00ae*/ 	.short	(.L_43 - .L_42)


	//   ....[0]....
.L_42:
        /*00b0*/ 	.word	0x00000090


	//   ....[1]....
        /*00b4*/ 	.word	0x000004d0


	//   ....[2]....
        /*00b8*/ 	.word	0x00000640


	//   ....[3]....
        /*00bc*/ 	.word	0x000007e0


	//   ....[4]....
        /*00c0*/ 	.word	0x000008e0


	//   ....[5]....
        /*00c4*/ 	.word	0x00000a50


	//   ....[6]....
        /*00c8*/ 	.word	0x00000bf0


	//   ....[7]....
        /*00cc*/ 	.word	0x00002040


	//   ....[8]....
        /*00d0*/ 	.word	0x00002e20


	//   ....[9]....
        /*00d4*/ 	.word	0x00003030


	//   ....[10]....
        /*00d8*/ 	.word	0x00003060


	//   ....[11]....
        /*00dc*/ 	.word	0x00003cb0


	//   ....[12]....
        /*00e0*/ 	.word	0x00003ee0


	//----- nvinfo : EIATTR_VRC_CTA_INIT_COUNT
	.align		4
.L_43:
        /*00e4*/ 	.byte	0x02, 0x4a
        /*00e6*/ 	.byte	0x80
	.zero		1


	//----- nvinfo : EIATTR_SYSCALL_OFFSETS
	.align		4
        /*00e8*/ 	.byte	0x04, 0x46
        /*00ea*/ 	.short	(.L_45 - .L_44)


	//   ....[0]....
.L_44:
        /*00ec*/ 	.word	0x000058a0


	//   ....[1]....
        /*00f0*/ 	.word	0x00005990


	//   ....[2]....
        /*00f4*/ 	.word	0x000061c0


	//   ....[3]....
        /*00f8*/ 	.word	0x00006980


	//   ....[4]....
        /*00fc*/ 	.word	0x000070e0


	//   ....[5]....
        /*0100*/ 	.word	0x00007840


	//----- nvinfo : EIATTR_MBARRIER_INSTR_OFFSETS
	.align		4
.L_45:
        /*0104*/ 	.byte	0x04, 0x39
        /*0106*/ 	.short	(.L_47 - .L_46)


	//   ....[0]....
.L_46:
        /*0108*/ 	.word	0x000005b0
        /*010c*/ 	.word	0x000000ff
        /*0110*/ 	.word	0x00000000
        /*0114*/ 	.short	0x0100
        /*0116*/ 	.byte	0x05
	.zero		1


	//   ....[1]....
        /*0118*/ 	.word	0x000005c0
        /*011c*/ 	.word	0x000000ff
        /*0120*/ 	.word	0x00000020
        /*0124*/ 	.short	0x0100
        /*0126*/ 	.byte	0x05
	.zero		1


	//   ....[2]....
        /*0128*/ 	.word	0x000005d0
        /*012c*/ 	.word	0x000000ff
        /*0130*/ 	.word	0x00000008
        /*0134*/ 	.short	0x0100
        /*0136*/ 	.byte	0x05
	.zero		1


	//   ....[3]....
        /*0138*/ 	.word	0x000005e0
        /*013c*/ 	.word	0x000000ff
        /*0140*/ 	.word	0x00000028
        /*0144*/ 	.short	0x0100
        /*0146*/ 	.byte	0x05
	.zero		1


	//   ....[4]....
        /*0148*/ 	.word	0x000005f0
        /*014c*/ 	.word	0x000000ff
        /*0150*/ 	.word	0x00000010
        /*0154*/ 	.short	0x0100
        /*0156*/ 	.byte	0x05
	.zero		1


	//   ....[5]....
        /*0158*/ 	.word	0x00000600
        /*015c*/ 	.word	0x000000ff
        /*0160*/ 	.word	0x00000030
        /*0164*/ 	.short	0x0100
        /*0166*/ 	.byte	0x05
	.zero		1


	//   ....[6]....
        /*0168*/ 	.word	0x00000610
        /*016c*/ 	.word	0x000000ff
        /*0170*/ 	.word	0x00000018
        /*0174*/ 	.short	0x0100
        /*0176*/ 	.byte	0x05
	.zero		1


	//   ....[7]....
        /*0178*/ 	.word	0x00000620
        /*017c*/ 	.word	0x000000ff
        /*0180*/ 	.word	0x00000038
        /*0184*/ 	.short	0x0100
        /*0186*/ 	.byte	0x05
	.zero		1


	//   ....[8]....
        /*0188*/ 	.word	0x00000750
        /*018c*/ 	.word	0x000000ff
        /*0190*/ 	.word	0x00000040
        /*0194*/ 	.short	0x0100
        /*0196*/ 	.byte	0x07
	.zero		1


	//   ....[9]....
        /*0198*/ 	.word	0x00000760
        /*019c*/ 	.word	0x000000ff
        /*01a0*/ 	.word	0x00000060
        /*01a4*/ 	.short	0x0100
        /*01a6*/ 	.byte	0x07
	.zero		1


	//   ....[10]....
        /*01a8*/ 	.word	0x00000770
        /*01ac*/ 	.word	0x000000ff
        /*01b0*/ 	.word	0x00000048
        /*01b4*/ 	.short	0x0100
        /*01b6*/ 	.byte	0x07
	.zero		1


	//   ....[11]....
        /*01b8*/ 	.word	0x00000780
        /*01bc*/ 	.word	0x000000ff
        /*01c0*/ 	.word	0x00000068
        /*01c4*/ 	.short	0x0100
        /*01c6*/ 	.byte	0x07
	.zero		1


	//   ....[12]....
        /*01c8*/ 	.word	0x00000790
        /*01cc*/ 	.word	0x000000ff
        /*01d0*/ 	.word	0x00000050
        /*01d4*/ 	.short	0x0100
        /*01d6*/ 	.byte	0x07
	.zero		1


	//   ....[13]....
        /*01d8*/ 	.word	0x000007a0
        /*01dc*/ 	.word	0x000000ff
        /*01e0*/ 	.word	0x00000070
        /*01e4*/ 	.short	0x0100
        /*01e6*/ 	.byte	0x07
	.zero		1


	//   ....[14]....
        /*01e8*/ 	.word	0x000007b0
        /*01ec*/ 	.word	0x000000ff
        /*01f0*/ 	.word	0x00000058
        /*01f4*/ 	.short	0x0100
        /*01f6*/ 	.byte	0x07
	.zero		1


	//   ....[15]....
        /*01f8*/ 	.word	0x000007c0
        /*01fc*/ 	.word	0x000000ff
        /*0200*/ 	.word	0x00000078
        /*0204*/ 	.short	0x0100
        /*0206*/ 	.byte	0x07
	.zero		1


	//   ....[16]....
        /*0208*/ 	.word	0x000008b0
        /*020c*/ 	.word	0x000000ff
        /*0210*/ 	.word	0x00000080
        /*0214*/ 	.short	0x0100
        /*0216*/ 	.byte	0x05
	.zero		1


	//   ....[17]....
        /*0218*/ 	.word	0x000008c0
        /*021c*/ 	.word	0x000000ff
        /*0220*/ 	.word	0x00000088
        /*0224*/ 	.short	0x0100
        /*0226*/ 	.byte	0x05
	.zero		1


	//   ....[18]....
        /*0228*/ 	.word	0x00000a00
        /*022c*/ 	.word	0x000000ff
        /*0230*/ 	.word	0x00000090
        /*0234*/ 	.short	0x0100
        /*0236*/ 	.byte	0x05
	.zero		1


	//   ....[19]....
        /*0238*/ 	.word	0x00000a10
        /*023c*/ 	.word	0x000000ff
        /*0240*/ 	.word	0x000000a0
        /*0244*/ 	.short	0x0100
        /*0246*/ 	.byte	0x05
	.zero		1


	//   ....[20]....
        /*0248*/ 	.word	0x00000a20
        /*024c*/ 	.word	0x000000ff
        /*0250*/ 	.word	0x00000098
        /*0254*/ 	.short	0x0100
        /*0256*/ 	.byte	0x05
	.zero		1


	//   ....[21]....
        /*0258*/ 	.word	0x00000a30
        /*025c*/ 	.word	0x000000ff
        /*0260*/ 	.word	0x000000a8
        /*0264*/ 	.short	0x0100
        /*0266*/ 	.byte	0x05
	.zero		1


	//   ....[22]....
        /*0268*/ 	.word	0x00000b60
        /*026c*/ 	.word	0x000000ff
        /*0270*/ 	.word	0x000000b0
        /*0274*/ 	.short	0x0100
        /*0276*/ 	.byte	0x07
	.zero		1


	//   ....[23]....
        /*0278*/ 	.word	0x00000b70
        /*027c*/ 	.word	0x000000ff
        /*0280*/ 	.word	0x000000d0
        /*0284*/ 	.short	0x0100
        /*0286*/ 	.byte	0x07
	.zero		1


	//   ....[24]....
        /*0288*/ 	.word	0x00000b80
        /*028c*/ 	.word	0x000000ff
        /*0290*/ 	.word	0x000000b8
        /*0294*/ 	.short	0x0100
        /*0296*/ 	.byte	0x07
	.zero		1


	//   ....[25]....
        /*0298*/ 	.word	0x00000b90
        /*029c*/ 	.word	0x000000ff
        /*02a0*/ 	.word	0x000000d8
        /*02a4*/ 	.short	0x0100
        /*02a6*/ 	.byte	0x07
	.zero		1


	//   ....[26]....
        /*02a8*/ 	.word	0x00000ba0
        /*02ac*/ 	.word	0x000000ff
        /*02b0*/ 	.word	0x000000c0
        /*02b4*/ 	.short	0x0100
        /*02b6*/ 	.byte	0x07
	.zero		1


	//   ....[27]....
        /*02b8*/ 	.word	0x00000bb0
        /*02bc*/ 	.word	0x000000ff
        /*02c0*/ 	.word	0x000000e0
        /*02c4*/ 	.short	0x0100
        /*02c6*/ 	.byte	0x07
	.zero		1


	//   ....[28]....
        /*02c8*/ 	.word	0x00000bc0
        /*02cc*/ 	.word	0x000000ff
        /*02d0*/ 	.word	0x000000c8
        /*02d4*/ 	.short	0x0100
        /*02d6*/ 	.byte	0x07
	.zero		1


	//   ....[29]....
        /*02d8*/ 	.word	0x00000bd0
        /*02dc*/ 	.word	0x000000ff
        /*02e0*/ 	.word	0x000000e8
        /*02e4*/ 	.short	0x0100
        /*02e6*/ 	.byte	0x07
	.zero		1


	//   ....[30]....
        /*02e8*/ 	.word	0x00000cc0
        /*02ec*/ 	.word	0x000000ff
        /*02f0*/ 	.word	0x000000f0
        /*02f4*/ 	.short	0x0100
        /*02f6*/ 	.byte	0x05
	.zero		1


	//   ....[31]....
        /*02f8*/ 	.word	0x00000cd0
        /*02fc*/ 	.word	0x000000ff
        /*0300*/ 	.word	0x00000100
        /*0304*/ 	.short	0x0100
        /*0306*/ 	.byte	0x05
	.zero		1


	//   ....[32]....
        /*0308*/ 	.word	0x00000ce0
        /*030c*/ 	.word	0x000000ff
        /*0310*/ 	.word	0x000000f8
        /*0314*/ 	.short	0x0100
        /*0316*/ 	.byte	0x05
	.zero		1


	//   ....[33]....
        /*0318*/ 	.word	0x00000cf0
        /*031c*/ 	.word	0x000000ff
        /*0320*/ 	.word	0x00000108
        /*0324*/ 	.short	0x0100
        /*0326*/ 	.byte	0x05
	.zero		1


	//   ....[34]....
        /*0328*/ 	.word	0x000015c0
        /*032c*/ 	.word	0x00000002
        /*0330*/ 	.word	0x00000100
        /*0334*/ 	.short	0x010a
        /*0336*/ 	.byte	0xff
	.zero		1


	//   ....[35]....
        /*0338*/ 	.word	0x000015f0
        /*033c*/ 	.word	0x00000002
        /*0340*/ 	.word	0x000000f0
        /*0344*/ 	.short	0x0101
        /*0346*/ 	.byte	0xff
	.zero		1


	//   ....[36]....
        /*0348*/ 	.word	0x000016c0
        /*034c*/ 	.word	0x000000ff
        /*0350*/ 	.word	0x00000020
        /*0354*/ 	.short	0x010a
        /*0356*/ 	.byte	0x08
	.zero		1


	//   ....[37]....
        /*0358*/ 	.word	0x00001790
        /*035c*/ 	.word	0x000000ff
        /*0360*/ 	.word	0x00000020
        /*0364*/ 	.short	0x010a
        /*0366*/ 	.byte	0x31
	.zero		1


	//   ....[38]....
        /*0368*/ 	.word	0x00001890
        /*036c*/ 	.word	0x000000ff
        /*0370*/ 	.word	0x00000020
        /*0374*/ 	.short	0x010a
        /*0376*/ 	.byte	0x08
	.zero		1


	//   ....[39]....
        /*0378*/ 	.word	0x00001b90
        /*037c*/ 	.word	0x000000ff
        /*0380*/ 	.word	0x00000088
        /*0384*/ 	.short	0x0101
        /*0386*/ 	.byte	0x04
	.zero		1


	//   ....[40]....
        /*0388*/ 	.word	0x00001bb0
        /*038c*/ 	.word	0x000000ff
        /*0390*/ 	.word	0x00000020
        /*0394*/ 	.short	0x010a
        /*0396*/ 	.byte	0x08
	.zero		1


	//   ....[41]....
        /*0398*/ 	.word	0x00001c60
        /*039c*/ 	.word	0x000000ff
        /*03a0*/ 	.word	0x00000020
        /*03a4*/ 	.short	0x010a
        /*03a6*/ 	.byte	0x31
	.zero		1


	//   ....[42]....
        /*03a8*/ 	.word	0x00001d60
        /*03ac*/ 	.word	0x000000ff
        /*03b0*/ 	.word	0x00000020
        /*03b4*/ 	.short	0x010a
        /*03b6*/ 	.byte	0x08
	.zero		1


	//   ....[43]....
        /*03b8*/ 	.word	0x00002070
        /*03bc*/ 	.word	0x00000002
        /*03c0*/ 	.word	0x00000090
        /*03c4*/ 	.short	0x010a
        /*03c6*/ 	.byte	0xff
	.zero		1


	//   ....[44]....
        /*03c8*/ 	.word	0x00002130
        /*03cc*/ 	.word	0x00000002
        /*03d0*/ 	.word	0x00000000
        /*03d4*/ 	.short	0x0101
        /*03d6*/ 	.byte	0xff
	.zero		1


	//   ....[45]....
        /*03d8*/ 	.word	0x00002690
        /*03dc*/ 	.word	0x000000ff
        /*03e0*/ 	.word	0x00000000
        /*03e4*/ 	.short	0x010a
        /*03e6*/ 	.byte	0x05
	.zero		1


	//   ....[46]....
        /*03e8*/ 	.word	0x00002720
        /*03ec*/ 	.word	0x000000ff
        /*03f0*/ 	.word	0x00000000
        /*03f4*/ 	.short	0x010a
        /*03f6*/ 	.byte	0x05
	.zero		1


	//   ....[47]....
        /*03f8*/ 	.word	0x000027b0
        /*03fc*/ 	.word	0x000000ff
        /*0400*/ 	.word	0x00000000
        /*0404*/ 	.short	0x010a
        /*0406*/ 	.byte	0x05
	.zero		1


	//   ....[48]....
        /*0408*/ 	.word	0x00002850
        /*040c*/ 	.word	0x00000000
        /*0410*/ 	.word	0x00000000
        /*0414*/ 	.short	0x010a
        /*0416*/ 	.byte	0xff
	.zero		1


	//   ....[49]....
        /*0418*/ 	.word	0x00002970
        /*041c*/ 	.word	0x00000000
        /*0420*/ 	.word	0x000000f0
        /*0424*/ 	.short	0x010a
        /*0426*/ 	.byte	0xff
	.zero		1


	//   ....[50]....
        /*0428*/ 	.word	0x000029e0
        /*042c*/ 	.word	0x00000000
        /*0430*/ 	.word	0x00000000
        /*0434*/ 	.short	0x0101
        /*0436*/ 	.byte	0xff
	.zero		1


	//   ....[51]....
        /*0438*/ 	.word	0x00002a00
        /*043c*/ 	.word	0x000000ff
        /*0440*/ 	.word	0x000000a0
        /*0444*/ 	.short	0x010a
        /*0446*/ 	.byte	0x05
	.zero		1


	//   ....[52]....
        /*0448*/ 	.word	0x00002b20
        /*044c*/ 	.word	0x00000000
        /*0450*/ 	.word	0x00000090
        /*0454*/ 	.short	0x010a
        /*0456*/ 	.byte	0xff
	.zero		1


	//   ....[53]....
        /*0458*/ 	.word	0x00002c20
        /*045c*/ 	.word	0x00000000
        /*0460*/ 	.word	0x00000000
        /*0464*/ 	.short	0x0101
        /*0466*/ 	.byte	0xff
	.zero		1


	//   ....[54]....
        /*0468*/ 	.word	0x00002cb0
        /*046c*/ 	.word	0x000000ff
        /*0470*/ 	.word	0x000000a0
        /*0474*/ 	.short	0x0106
        /*0476*/ 	.byte	0x05
	.zero		1


	//   ....[55]....
        /*0478*/ 	.word	0x00002cd0
        /*047c*/ 	.word	0x000000ff
        /*0480*/ 	.word	0x000000a0
        /*0484*/ 	.short	0x010a
        /*0486*/ 	.byte	0x05
	.zero		1


	//   ....[56]....
        /*0488*/ 	.word	0x00002d60
        /*048c*/ 	.word	0x000000ff
        /*0490*/ 	.word	0x000000a0
        /*0494*/ 	.short	0x0106
        /*0496*/ 	.byte	0x04
	.zero		1


	//   ....[57]....
        /*0498*/ 	.word	0x00002da0
        /*049c*/ 	.word	0x00000000
        /*04a0*/ 	.word	0x000000a0
        /*04a4*/ 	.short	0x010a
        /*04a6*/ 	.byte	0xff
	.zero		1


	//   ....[58]....
        /*04a8*/ 	.word	0x00003360
        /*04ac*/ 	.word	0x00000000
        /*04b0*/ 	.word	0x00000090
        /*04b4*/ 	.short	0x010a
        /*04b6*/ 	.byte	0xff
	.zero		1


	//   ....[59]....
        /*04b8*/ 	.word	0x00003470
        /*04bc*/ 	.word	0x00000003
        /*04c0*/ 	.word	0x00000000
        /*04c4*/ 	.short	0x0101
        /*04c6*/ 	.byte	0xff
	.zero		1


	//   ....[60]....
        /*04c8*/ 	.word	0x00003480
        /*04cc*/ 	.word	0x000000ff
        /*04d0*/ 	.word	0x00000000
        /*04d4*/ 	.short	0x010a
        /*04d6*/ 	.byte	0x07
	.zero		1


	//   ....[61]....
        /*04d8*/ 	.word	0x00003500
        /*04dc*/ 	.word	0x000000ff
        /*04e0*/ 	.word	0x000000d0
        /*04e4*/ 	.short	0x010a
        /*04e6*/ 	.byte	0x06
	.zero		1


	//   ....[62]....
        /*04e8*/ 	.word	0x000035d0
        /*04ec*/ 	.word	0x000000ff
        /*04f0*/ 	.word	0x00000000
        /*04f4*/ 	.short	0x010a
        /*04f6*/ 	.byte	0x0b
	.zero		1


	//   ....[63]....
        /*04f8*/ 	.word	0x00003700
        /*04fc*/ 	.word	0x000000ff
        /*0500*/ 	.word	0x00000000
        /*0504*/ 	.short	0x010a
        /*0506*/ 	.byte	0x22
	.zero		1


	//   ....[64]....
        /*0508*/ 	.word	0x00003ae0
        /*050c*/ 	.word	0x000000ff
        /*0510*/ 	.word	0x00000000
        /*0514*/ 	.short	0x010a
        /*0516*/ 	.byte	0x06
	.zero		1


	//   ....[65]....
        /*0518*/ 	.word	0x00003b70
        /*051c*/ 	.word	0x000000ff
        /*0520*/ 	.word	0x00000000
        /*0524*/ 	.short	0x010a
        /*0526*/ 	.byte	0x06
	.zero		1


	//   ....[66]....
        /*0528*/ 	.word	0x00003c00
        /*052c*/ 	.word	0x000000ff
        /*0530*/ 	.word	0x00000000
        /*0534*/ 	.short	0x010a
        /*0536*/ 	.byte	0x06
	.zero		1


	//   ....[67]....
        /*0538*/ 	.word	0x00003c90
        /*053c*/ 	.word	0x000000ff
        /*0540*/ 	.word	0x00000000
        /*0544*/ 	.short	0x010a
        /*0546*/ 	.byte	0x07
	.zero		1


	//   ....[68]....
        /*0548*/ 	.word	0x00004100
        /*054c*/ 	.word	0x00000000
        /*0550*/ 	.word	0x00000090
        /*0554*/ 	.short	0x010a
        /*0556*/ 	.byte	0xff
	.zero		1


	//   ....[69]....
        /*0558*/ 	.word	0x000041c0
        /*055c*/ 	.word	0x00000000
        /*0560*/ 	.word	0x00000000
        /*0564*/ 	.short	0x0101
        /*0566*/ 	.byte	0xff
	.zero		1


	//   ....[70]....
        /*0568*/ 	.word	0x000044e0
        /*056c*/ 	.word	0x000000ff
        /*0570*/ 	.word	0x00000088
        /*0574*/ 	.short	0x010a
        /*0576*/ 	.byte	0x07
	.zero		1


	//   ....[71]....
        /*0578*/ 	.word	0x000046d0
        /*057c*/ 	.word	0x000000ff
        /*0580*/ 	.word	0x00000060
        /*0584*/ 	.short	0x010a
        /*0586*/ 	.byte	0x07
	.zero		1


	//   ....[72]....
        /*0588*/ 	.word	0x00004850
        /*058c*/ 	.word	0x000000ff
        /*0590*/ 	.word	0x00000040
        /*0594*/ 	.short	0x010b
        /*0596*/ 	.byte	0x07
	.zero		1


	//   ....[73]....
        /*0598*/ 	.word	0x00004860
        /*059c*/ 	.word	0x000000ff
        /*05a0*/ 	.word	0x00000000
        /*05a4*/ 	.short	0x0101
        /*05a6*/ 	.byte	0x08
	.zero		1


	//   ....[74]....
        /*05a8*/ 	.word	0x00004870
        /*05ac*/ 	.word	0x000000ff
        /*05b0*/ 	.word	0x00000068
        /*05b4*/ 	.short	0x010a
        /*05b6*/ 	.byte	0x07
	.zero		1


	//   ....[75]....
        /*05b8*/ 	.word	0x000049c0
        /*05bc*/ 	.word	0x000000ff
        /*05c0*/ 	.word	0x00000048
        /*05c4*/ 	.short	0x010b
        /*05c6*/ 	.byte	0x07
	.zero		1


	//   ....[76]....
        /*05c8*/ 	.word	0x000049d0
        /*05cc*/ 	.word	0x000000ff
        /*05d0*/ 	.word	0x00000000
        /*05d4*/ 	.short	0x0101
        /*05d6*/ 	.byte	0x08
	.zero		1


	//   ....[77]....
        /*05d8*/ 	.word	0x000049e0
        /*05dc*/ 	.word	0x000000ff
        /*05e0*/ 	.word	0x00000070
        /*05e4*/ 	.short	0x010a
        /*05e6*/ 	.byte	0x07
	.zero		1


	//   ....[78]....
        /*05e8*/ 	.word	0x00004b60
        /*05ec*/ 	.word	0x000000ff
        /*05f0*/ 	.word	0x00000050
        /*05f4*/ 	.short	0x010b
        /*05f6*/ 	.byte	0x07
	.zero		1


	//   ....[79]....
        /*05f8*/ 	.word	0x00004ba0
        /*05fc*/ 	.word	0x000000ff
        /*0600*/ 	.word	0x00000000
        /*0604*/ 	.short	0x0101
        /*0606*/ 	.byte	0x08
	.zero		1


	//   ....[80]....
        /*0608*/ 	.word	0x00004be0
        /*060c*/ 	.word	0x000000ff
        /*0610*/ 	.word	0x00000078
        /*0614*/ 	.short	0x010a
        /*0616*/ 	.byte	0x07
	.zero		1


	//   ....[81]....
        /*0618*/ 	.word	0x00004e20
        /*061c*/ 	.word	0x000000ff
        /*0620*/ 	.word	0x00000058
        /*0624*/ 	.short	0x010b
        /*0626*/ 	.byte	0x07
	.zero		1


	//   ....[82]....
        /*0628*/ 	.word	0x00004e40
        /*062c*/ 	.word	0x000000ff
        /*0630*/ 	.word	0x00000000
        /*0634*/ 	.short	0x0101
        /*0636*/ 	.byte	0x0d
	.zero		1


	//   ....[83]....
        /*0638*/ 	.word	0x00004e70
        /*063c*/ 	.word	0x000000ff
        /*0640*/ 	.word	0x00000060
        /*0644*/ 	.short	0x010a
        /*0646*/ 	.byte	0x07
	.zero		1


	//   ....[84]....
        /*0648*/ 	.word	0x00004e90
        /*064c*/ 	.word	0x000000ff
        /*0650*/ 	.word	0x00000068
        /*0654*/ 	.short	0x010a
        /*0656*/ 	.byte	0x07
	.zero		1


	//   ....[85]....
        /*0658*/ 	.word	0x00004eb0
        /*065c*/ 	.word	0x000000ff
        /*0660*/ 	.word	0x00000070
        /*0664*/ 	.short	0x010a
        /*0666*/ 	.byte	0x07
	.zero		1


	//   ....[86]....
        /*0668*/ 	.word	0x00004ef0
        /*066c*/ 	.word	0x00000000
        /*0670*/ 	.word	0x00000078
        /*0674*/ 	.short	0x010a
        /*0676*/ 	.byte	0xff
	.zero		1


	//   ....[87]....
        /*0678*/ 	.word	0x00005260
        /*067c*/ 	.word	0x00000000
        /*0680*/ 	.word	0x00000090
        /*0684*/ 	.short	0x010a
        /*0686*/ 	.byte	0xff
	.zero		1


	//   ....[88]....
        /*0688*/ 	.word	0x00005370
        /*068c*/ 	.word	0x00000000
        /*0690*/ 	.word	0x00000000
        /*0694*/ 	.short	0x0101
        /*0696*/ 	.byte	0xff
	.zero		1


	//   ....[89]....
        /*0698*/ 	.word	0x00005df0
        /*069c*/ 	.word	0x000000ff
        /*06a0*/ 	.word	0x00000040
        /*06a4*/ 	.short	0x010a
        /*06a6*/ 	.byte	0x24
	.zero		1


	//   ....[90]....
        /*06a8*/ 	.word	0x00005e30
        /*06ac*/ 	.word	0x00000056
        /*06b0*/ 	.word	0x000000b0
        /*06b4*/ 	.short	0x010a
        /*06b6*/ 	.byte	0xff
	.zero		1


	//   ....[91]....
        /*06b8*/ 	.word	0x00005fa0
        /*06bc*/ 	.word	0x000000ff
        /*06c0*/ 	.word	0x00000040
        /*06c4*/ 	.short	0x010a
        /*06c6*/ 	.byte	0x24
	.zero		1


	//   ....[92]....
        /*06c8*/ 	.word	0x000060a0
        /*06cc*/ 	.word	0x00000056
        /*06d0*/ 	.word	0x000000b0
        /*06d4*/ 	.short	0x010a
        /*06d6*/ 	.byte	0xff
	.zero		1


	//   ....[93]....
        /*06d8*/ 	.word	0x000066a0
        /*06dc*/ 	.word	0x00000000
        /*06e0*/ 	.word	0x00000000
        /*06e4*/ 	.short	0x0101
        /*06e6*/ 	.byte	0xff
	.zero		1


	//   ....[94]....
        /*06e8*/ 	.word	0x000066b0
        /*06ec*/ 	.word	0x00000002
        /*06f0*/ 	.word	0x00000040
        /*06f4*/ 	.short	0x010a
        /*06f6*/ 	.byte	0xff
	.zero		1


	//   ....[95]....
        /*06f8*/ 	.word	0x00006780
        /*06fc*/ 	.word	0x00000002
        /*0700*/ 	.word	0x00000040
        /*0704*/ 	.short	0x010a
        /*0706*/ 	.byte	0xff
	.zero		1


	//   ....[96]....
        /*0708*/ 	.word	0x00006e00
        /*070c*/ 	.word	0x00000010
        /*0710*/ 	.word	0x00000000
        /*0714*/ 	.short	0x0101
        /*0716*/ 	.byte	0xff
	.zero		1


	//   ....[97]....
        /*0718*/ 	.word	0x00006e20
        /*071c*/ 	.word	0x00000000
        /*0720*/ 	.word	0x00000040
        /*0724*/ 	.short	0x010a
        /*0726*/ 	.byte	0xff
	.zero		1


	//   ....[98]....
        /*0728*/ 	.word	0x00006ee0
        /*072c*/ 	.word	0x00000000
        /*0730*/ 	.word	0x00000040
        /*0734*/ 	.short	0x010a
        /*0736*/ 	.byte	0xff
	.zero		1


	//   ....[99]....
        /*0738*/ 	.word	0x00007560
        /*073c*/ 	.word	0x00000010
        /*0740*/ 	.word	0x00000000
        /*0744*/ 	.short	0x0101
        /*0746*/ 	.byte	0xff
	.zero		1


	//   ....[100]....
        /*0748*/ 	.word	0x00007580
        /*074c*/ 	.word	0x00000002
        /*0750*/ 	.word	0x00000040
        /*0754*/ 	.short	0x010a
        /*0756*/ 	.byte	0xff
	.zero		1


	//   ....[101]....
        /*0758*/ 	.word	0x00007640
        /*075c*/ 	.word	0x00000002
        /*0760*/ 	.word	0x00000040
        /*0764*/ 	.short	0x010a
        /*0766*/ 	.byte	0xff
	.zero		1


	//   ....[102]....
        /*0768*/ 	.word	0x000078e0
        /*076c*/ 	.word	0x000000ff
        /*0770*/ 	.word	0x00000000
        /*0774*/ 	.short	0x0101
        /*0776*/ 	.byte	0x05
	.zero		1


	//   ....[103]....
        /*0778*/ 	.word	0x00007d20
        /*077c*/ 	.word	0x00000000
        /*0780*/ 	.word	0x00000000
        /*0784*/ 	.short	0x0101
        /*0786*/ 	.byte	0xff
	.zero		1


	//   ....[104]....
        /*0788*/ 	.word	0x00007f90
        /*078c*/ 	.word	0x000000ff
        /*0790*/ 	.word	0x00000000
        /*0794*/ 	.short	0x0101
        /*0796*/ 	.byte	0x04
	.zero		1


	//   ....[105]....
        /*0798*/ 	.word	0x00007fb0
        /*079c*/ 	.word	0x00000002
        /*07a0*/ 	.word	0x00000100
        /*07a4*/ 	.short	0x010a
        /*07a6*/ 	.byte	0xff
	.zero		1


	//   ....[106]....
        /*07a8*/ 	.word	0x00008010
        /*07ac*/ 	.word	0x00000002
        /*07b0*/ 	.word	0x00000020
        /*07b4*/ 	.short	0x010a
        /*07b6*/ 	.byte	0xff
	.zero		1


	//   ....[107]....
        /*07b8*/ 	.word	0x00008070
        /*07bc*/ 	.word	0x00000002
        /*07c0*/ 	.word	0x00000020
        /*07c4*/ 	.short	0x010a
        /*07c6*/ 	.byte	0xff
	.zero		1


	//   ....[108]....
        /*07c8*/ 	.word	0x000080c0
        /*07cc*/ 	.word	0x00000002
        /*07d0*/ 	.word	0x00000090
        /*07d4*/ 	.short	0x010a
        /*07d6*/ 	.byte	0xff
	.zero		1


	//   ....[109]....
        /*07d8*/ 	.word	0x00008120
        /*07dc*/ 	.word	0x00000000
        /*07e0*/ 	.word	0x00000000
        /*07e4*/ 	.short	0x010a
        /*07e6*/ 	.byte	0xff
	.zero		1


	//   ....[110]....
        /*07e8*/ 	.word	0x00008180
        /*07ec*/ 	.word	0x00000000
        /*07f0*/ 	.word	0x00000000
        /*07f4*/ 	.short	0x010a
        /*07f6*/ 	.byte	0xff
	.zero		1


	//   ....[111]....
        /*07f8*/ 	.word	0x000081e0
        /*07fc*/ 	.word	0x00000000
        /*0800*/ 	.word	0x00000000
        /*0804*/ 	.short	0x010a
        /*0806*/ 	.byte	0xff
	.zero		1


	//   ....[112]....
        /*0808*/ 	.word	0x00008230
        /*080c*/ 	.word	0x00000000
        /*0810*/ 	.word	0x000000f0
        /*0814*/ 	.short	0x010a
        /*0816*/ 	.byte	0xff
	.zero		1


	//   ....[113]....
        /*0818*/ 	.word	0x00008290
        /*081c*/ 	.word	0x00000000
        /*0820*/ 	.word	0x000000a0
        /*0824*/ 	.short	0x010a
        /*0826*/ 	.byte	0xff
	.zero		1


	//   ....[114]....
        /*0828*/ 	.word	0x000082e0
        /*082c*/ 	.word	0x00000000
        /*0830*/ 	.word	0x00000090
        /*0834*/ 	.short	0x010a
        /*0836*/ 	.byte	0xff
	.zero		1


	//   ....[115]....
        /*0838*/ 	.word	0x00008340
        /*083c*/ 	.word	0x00000000
        /*0840*/ 	.word	0x000000a0
        /*0844*/ 	.short	0x010a
        /*0846*/ 	.byte	0xff
	.zero		1


	//   ....[116]....
        /*0848*/ 	.word	0x00008390
        /*084c*/ 	.word	0x00000000
        /*0850*/ 	.word	0x00000090
        /*0854*/ 	.short	0x010a
        /*0856*/ 	.byte	0xff
	.zero		1


	//   ....[117]....
        /*0858*/ 	.word	0x000083f0
        /*085c*/ 	.word	0x00000002
        /*0860*/ 	.word	0x000000d0
        /*0864*/ 	.short	0x010a
        /*0866*/ 	.byte	0xff
	.zero		1


	//   ....[118]....
        /*0868*/ 	.word	0x00008450
        /*086c*/ 	.word	0x00000000
        /*0870*/ 	.word	0x00000000
        /*0874*/ 	.short	0x010a
        /*0876*/ 	.byte	0xff
	.zero		1


	//   ....[119]....
        /*0878*/ 	.word	0x000084b0
        /*087c*/ 	.word	0x00000000
        /*0880*/ 	.word	0x00000000
        /*0884*/ 	.short	0x010a
        /*0886*/ 	.byte	0xff
	.zero		1


	//   ....[120]....
        /*0888*/ 	.word	0x00008510
        /*088c*/ 	.word	0x00000000
        /*0890*/ 	.word	0x00000000
        /*0894*/ 	.short	0x010a
        /*0896*/ 	.byte	0xff
	.zero		1


	//   ....[121]....
        /*0898*/ 	.word	0x00008570
        /*089c*/ 	.word	0x00000000
        /*08a0*/ 	.word	0x00000000
        /*08a4*/ 	.short	0x010a
        /*08a6*/ 	.byte	0xff
	.zero		1


	//   ....[122]....
        /*08a8*/ 	.word	0x000085d0
        /*08ac*/ 	.word	0x00000000
        /*08b0*/ 	.word	0x00000000
        /*08b4*/ 	.short	0x010a
        /*08b6*/ 	.byte	0xff
	.zero		1


	//   ....[123]....
        /*08b8*/ 	.word	0x00008620
        /*08bc*/ 	.word	0x00000000
        /*08c0*/ 	.word	0x00000090
        /*08c4*/ 	.short	0x010a
        /*08c6*/ 	.byte	0xff
	.zero		1


	//   ....[124]....
        /*08c8*/ 	.word	0x00008680
        /*08cc*/ 	.word	0x00000000
        /*08d0*/ 	.word	0x00000088
        /*08d4*/ 	.short	0x010a
        /*08d6*/ 	.byte	0xff
	.zero		1


	//   ....[125]....
        /*08d8*/ 	.word	0x000086e0
        /*08dc*/ 	.word	0x00000000
        /*08e0*/ 	.word	0x00000060
        /*08e4*/ 	.short	0x010a
        /*08e6*/ 	.byte	0xff
	.zero		1


	//   ....[126]....
        /*08e8*/ 	.word	0x00008740
        /*08ec*/ 	.word	0x00000000
        /*08f0*/ 	.word	0x00000068
        /*08f4*/ 	.short	0x010a
        /*08f6*/ 	.byte	0xff
	.zero		1


	//   ....[127]....
        /*08f8*/ 	.word	0x000087a0
        /*08fc*/ 	.word	0x00000000
        /*0900*/ 	.word	0x00000070
        /*0904*/ 	.short	0x010a
        /*0906*/ 	.byte	0xff
	.zero		1


	//   ....[128]....
        /*0908*/ 	.word	0x00008800
        /*090c*/ 	.word	0x00000000
        /*0910*/ 	.word	0x00000078
        /*0914*/ 	.short	0x010a
        /*0916*/ 	.byte	0xff
	.zero		1


	//   ....[129]....
        /*0918*/ 	.word	0x00008860
        /*091c*/ 	.word	0x00000000
        /*0920*/ 	.word	0x00000060
        /*0924*/ 	.short	0x010a
        /*0926*/ 	.byte	0xff
	.zero		1


	//   ....[130]....
        /*0928*/ 	.word	0x000088c0
        /*092c*/ 	.word	0x00000000
        /*0930*/ 	.word	0x00000068
        /*0934*/ 	.short	0x010a
        /*0936*/ 	.byte	0xff
	.zero		1


	//   ....[131]....
        /*0938*/ 	.word	0x00008920
        /*093c*/ 	.word	0x00000000
        /*0940*/ 	.word	0x00000070
        /*0944*/ 	.short	0x010a
        /*0946*/ 	.byte	0xff
	.zero		1


	//   ....[132]....
        /*0948*/ 	.word	0x00008970
        /*094c*/ 	.word	0x00000000
        /*0950*/ 	.word	0x00000090
        /*0954*/ 	.short	0x010a
        /*0956*/ 	.byte	0xff
	.zero		1


	//   ....[133]....
        /*0958*/ 	.word	0x000089d0
        /*095c*/ 	.word	0x00000000
        /*0960*/ 	.word	0x00000040
        /*0964*/ 	.short	0x010a
        /*0966*/ 	.byte	0xff
	.zero		1


	//   ....[134]....
        /*0968*/ 	.word	0x00008a20
        /*096c*/ 	.word	0x00000056
        /*0970*/ 	.word	0x000000b0
        /*0974*/ 	.short	0x010a
        /*0976*/ 	.byte	0xff
	.zero		1


	//   ....[135]....
        /*0978*/ 	.word	0x00008a70
        /*097c*/ 	.word	0x00000002
        /*0980*/ 	.word	0x00000040
        /*0984*/ 	.short	0x010a
        /*0986*/ 	.byte	0xff
	.zero		1


	//   ....[136]....
        /*0988*/ 	.word	0x00008ac0
        /*098c*/ 	.word	0x00000000
        /*0990*/ 	.word	0x00000040
        /*0994*/ 	.short	0x010a
        /*0996*/ 	.byte	0xff
	.zero		1


	//   ....[137]....
        /*0998*/ 	.word	0x00008b10
        /*099c*/ 	.word	0x00000002
        /*09a0*/ 	.word	0x00000040
        /*09a4*/ 	.short	0x010a
        /*09a6*/ 	.byte	0xff
	.zero		1


	//----- nvinfo : EIATTR_NUM_MBARRIERS
	.align		4
.L_47:
        /*09a8*/ 	.byte	0x03, 0x38
        /*09aa*/ 	.short	0x0022


	//----- nvinfo : EIATTR_EXIT_INSTR_OFFSETS
	.align		4
        /*09ac*/ 	.byte	0x04, 0x1c
        /*09ae*/ 	.short	(.L_49 - .L_48)


	//   ....[0]....
.L_48:
        /*09b0*/ 	.word	0x00002880


	//   ....[1]....
        /*09b4*/ 	.word	0x00002d70


	//   ....[2]....
        /*09b8*/ 	.word	0x00002dd0


	//   ....[3]....
        /*09bc*/ 	.word	0x00003ef0


	//   ....[4]....
        /*09c0*/ 	.word	0x00004f20


	//   ....[5]....
        /*09c4*/ 	.word	0x00004f60


	//   ....[6]....
        /*09c8*/ 	.word	0x00007e80


	//   ....[7]....
        /*09cc*/ 	.word	0x00007f00


	//   ....[8]....
        /*09d0*/ 	.word	0x00007f30


	//   ....[9]....
        /*09d4*/ 	.word	0x00007fa0


	//----- nvinfo : EIATTR_MAX_THREADS
	.align		4
.L_49:
        /*09d8*/ 	.byte	0x04, 0x05
        /*09da*/ 	.short	(.L_51 - .L_50)
.L_50:
        /*09dc*/ 	.word	0x00000100
        /*09e0*/ 	.word	0x00000001
        /*09e4*/ 	.word	0x00000001


	//----- nvinfo : EIATTR_CRS_STACK_SIZE
	.align		4
.L_51:
        /*09e8*/ 	.byte	0x04, 0x1e
        /*09ea*/ 	.short	(.L_53 - .L_52)
.L_52:
        /*09ec*/ 	.word	0x00000000


	//----- nvinfo : EIATTR_CBANK_PARAM_SIZE
	.align		4
.L_53:
        /*09f0*/ 	.byte	0x03, 0x19
        /*09f2*/ 	.short	0x0800


	//----- nvinfo : EIATTR_PARAM_CBANK
	.align		4
        /*09f4*/ 	.byte	0x04, 0x0a
        /*09f6*/ 	.short	(.L_55 - .L_54)
	.align		4
.L_54:
        /*09f8*/ 	.word	index@(.nv.constant0._ZN7cutlass13device_kernelINS_4gemm6kernel13GemmUniversalIN4cute5tupleIJiiiiEEENS1_10collective13CollectiveMmaINS1_35MainloopSm100TmaUmmaWarpSpecializedILi4ELi2ELi4ENS5_IJNS4_1CILi1EEESB_SB_EEEEENS5_IJNSA_ILi64EEENSA_ILi128EEESE_EEEfNS5_IJlSB_lEEEfNS5_IJSB_llEEENS4_8TiledMMAINS4_8MMA_AtomIJNS4_17SM100_MMA_TF32_SSINS_10tfloat32_tESM_fLi64ELi128ELNS4_4UMMA5MajorE0ELSO_1ELNSN_7ScaleInE0ELSP_0EEEEEENS4_6LayoutISC_NS5_IJNSA_ILi0EEEST_ST_EEEEENS5_IJNS4_10UnderscoreESW_SW_EEEEENS4_13SM90_TMA_LOADENS4_14ComposedLayoutINS4_7SwizzleILi3ELi4ELi3EEENS4_18smem_ptr_flag_bitsILi32EEENSS_INS5_IJNSA_ILi8EEENSA_ILi32EEEEEENS5_IJS16_SB_EEEEEEEvNS4_8identityESZ_NS10_INS11_ILi2ELi5ELi2EEES14_NSS_INS5_IJS16_NSA_ILi4EEEEEENS5_IJSB_S16_EEEEEEEvS1B_EENS_8epilogue10collective18CollectiveEpilogueINS1J_23Sm100TmaWarpSpecializedILi4ELi2ELi16ELb1ELb0EEEJSG_NS5_IJNSS_ISE_SB_EENSS_IS16_SB_EEEEEfSH_fSH_NS1J_6fusion15FusionCallbacksIS1N_NS1R_17LinearCombinationIffffLNS_15FloatRoundStyleE2EEESG_S1Q_JEEENS4_5SM1004TMEM4LOAD26SM100_TMEM_LOAD_16dp128b8xESZ_S1A_NS4_17SM75_U32x4_LDSM_NENS4_14SM90_TMA_STOREES1A_NS4_17SM90_U32x4_STSM_NENS4_39AutoVectorizingCopyWithAssumedAlignmentILi128EEEEEEvvEEEEvNT_6ParamsE)
        /*09fc*/ 	.short	0x0380
        /*09fe*/ 	.short	0x0800


	//----- nvinfo : EIATTR_SW_WAR
	.align		4
.L_55:
        /*0a00*/ 	.byte	0x04, 0x36
        /*0a02*/ 	.short	(.L_57 - .L_56)
.L_56:
        /*0a04*/ 	.word	0x00000008
.L_57:


//--------------------- .nv.callgraph             --------------------------
	.section	.nv.callgraph,"",@"SHT_CUDA_CALLGRAPH"
	.align	4
	.sectionentsize	8
	.align		4
        /*0000*/ 	.word	0x00000000
	.align		4
        /*0004*/ 	.word	0xffffffff
	.align		4
        /*0008*/ 	.word	index@(_ZN7cutlass13device_kernelINS_4gemm6kernel13GemmUniversalIN4cute5tupleIJiiiiEEENS1_10collective13CollectiveMmaINS1_35MainloopSm100TmaUmmaWarpSpecializedILi4ELi2ELi4ENS5_IJNS4_1CILi1EEESB_SB_EEEEENS5_IJNSA_ILi64EEENSA_ILi128EEESE_EEEfNS5_IJlSB_lEEEfNS5_IJSB_llEEENS4_8TiledMMAINS4_8MMA_AtomIJNS4_17SM100_MMA_TF32_SSINS_10tfloat32_tESM_fLi64ELi128ELNS4_4UMMA5MajorE0ELSO_1ELNSN_7ScaleInE0ELSP_0EEEEEENS4_6LayoutISC_NS5_IJNSA_ILi0EEEST_ST_EEEEENS5_IJNS4_10UnderscoreESW_SW_EEEEENS4_13SM90_TMA_LOADENS4_14ComposedLayoutINS4_7SwizzleILi3ELi4ELi3EEENS4_18smem_ptr_flag_bitsILi32EEENSS_INS5_IJNSA_ILi8EEENSA_ILi32EEEEEENS5_IJS16_SB_EEEEEEEvNS4_8identityESZ_NS10_INS11_ILi2ELi5ELi2EEES14_NSS_INS5_IJS16_NSA_ILi4EEEEEENS5_IJSB_S16_EEEEEEEvS1B_EENS_8epilogue10collective18CollectiveEpilogueINS1J_23Sm100TmaWarpSpecializedILi4ELi2ELi16ELb1ELb0EEEJSG_NS5_IJNSS_ISE_SB_EENSS_IS16_SB_EEEEEfSH_fSH_NS1J_6fusion15FusionCallbacksIS1N_NS1R_17LinearCombinationIffffLNS_15FloatRoundStyleE2EEESG_S1Q_JEEENS4_5SM1004TMEM4LOAD26SM100_TMEM_LOAD_16dp128b8xESZ_S1A_NS4_17SM75_U32x4_LDSM_NENS4_14SM90_TMA_STOREES1A_NS4_17SM90_U32x4_STSM_NENS4_39AutoVectorizingCopyWithAssumedAlignmentILi128EEEEEEvvEEEEvNT_6ParamsE)
	.align		4
        /*000c*/ 	.word	index@(__assertfail)
	.align		4
        /*0010*/ 	.word	0x00000000
	.align		4
        /*0014*/ 	.word	0xfffffffe
	.align		4
        /*0018*/ 	.word	0x00000000
	.align		4
        /*001c*/ 	.word	0xfffffffd
	.align		4
        /*0020*/ 	.word	0x00000000
	.align		4
        /*0024*/ 	.word	0xfffffffc


//--------------------- .nv.constant4             --------------------------
	.section	.nv.constant4,"a",@progbits
	.align	8
	.align		8
.nv.constant4:
        /*0000*/ 	.dword	__assertfail
	.align		8
        /*0008*/ 	.dword	__unnamed_1
	.align		8
        /*0010*/ 	.dword	__unnamed_2
	.align		8
        /*0018*/ 	.dword	_ZN40_INTERNAL_f2b86914_4_k_cu_98ddb4c8_324664cuda3std3__45__cpo5beginE
	.align		8
        /*0020*/ 	.dword	_ZN40_INTERNAL_f2b86914_4_k_cu_98ddb4c8_324664cuda3std3__45__cpo3endE
	.align		8
        /*0028*/ 	.dword	_ZN40_INTERNAL_f2b86914_4_k_cu_98ddb4c8_324664cuda3std3__45__cpo6cbeginE
	.align		8
        /*0030*/ 	.dword	_ZN40_INTERNAL_f2b86914_4_k_cu_98ddb4c8_324664cuda3std3__45__cpo4cendE
	.align		8
        /*0038*/ 	.dword	_ZN40_INTERNAL_f2b86914_4_k_cu_98ddb4c8_324664cuda3std3__442_GLOBAL__N__f2b86914_4_k_cu_98ddb4c8_324666ignoreE
	.align		8
        /*0040*/ 	.dword	_ZN40_INTERNAL_f2b86914_4_k_cu_98ddb4c8_324664cuda3std3__419piecewise_constructE
	.align		8
        /*0048*/ 	.dword	_ZN40_INTERNAL_f2b86914_4_k_cu_98ddb4c8_324664cuda3std3__48in_placeE
	.align		8
        /*0050*/ 	.dword	_ZN40_INTERNAL_f2b86914_4_k_cu_98ddb4c8_324664cuda3std6ranges3__45__cpo4swapE
	.align		8
        /*0058*/ 	.dword	_ZN40_INTERNAL_f2b86914_4_k_cu_98ddb4c8_324664cuda3std6ranges3__45__cpo9iter_moveE
	.align		8
        /*0060*/ 	.dword	_ZN40_INTERNAL_f2b86914_4_k_cu_98ddb4c8_324664cute7productE
	.align		8
        /*0068*/ 	.dword	_ZN40_INTERNAL_f2b86914_4_k_cu_98ddb4c8_324664cute1_E
	.align		8
        /*0070*/ 	.dword	$str$25
	.align		8
        /*0078*/ 	.dword	$str$26
	.align		8
        /*0080*/ 	.dword	$str$27
	.align		8
        /*0088*/ 	.dword	$str$28


//--------------------- .text._ZN7cutlass13device_kernelINS_4gemm6kernel13GemmUniversalIN4cute5tupleIJiiiiEEENS1_10collective13CollectiveMmaINS1_35MainloopSm100TmaUmmaWarpSpecializedILi4ELi2ELi4ENS5_IJNS4_1CILi1EEESB_SB_EEEEENS5_IJNSA_ILi64EEENSA_ILi128EEESE_EEEfNS5_IJlSB_lEEEfNS5_IJSB_llEEENS4_8TiledMMAINS4_8MMA_AtomIJNS4_17SM100_MMA_TF32_SSINS_10tfloat32_tESM_fLi64ELi128ELNS4_4UMMA5MajorE0ELSO_1ELNSN_7ScaleInE0ELSP_0EEEEEENS4_6LayoutISC_NS5_IJNSA_ILi0EEEST_ST_EEEEENS5_IJNS4_10UnderscoreESW_SW_EEEEENS4_13SM90_TMA_LOADENS4_14ComposedLayoutINS4_7SwizzleILi3ELi4ELi3EEENS4_18smem_ptr_flag_bitsILi32EEENSS_INS5_IJNSA_ILi8EEENSA_ILi32EEEEEENS5_IJS16_SB_EEEEEEEvNS4_8identityESZ_NS10_INS11_ILi2ELi5ELi2EEES14_NSS_INS5_IJS16_NSA_ILi4EEEEEENS5_IJSB_S16_EEEEEEEvS1B_EENS_8epilogue10collective18CollectiveEpilogueINS1J_23Sm100TmaWarpSpecializedILi4ELi2ELi16ELb1ELb0EEEJSG_NS5_IJNSS_ISE_SB_EENSS_IS16_SB_EEEEEfSH_fSH_NS1J_6fusion15FusionCallbacksIS1N_NS1R_17LinearCombinationIffffLNS_15FloatRoundStyleE2EEESG_S1Q_JEEENS4_5SM1004TMEM4LOAD26SM100_TMEM_LOAD_16dp128b8xESZ_S1A_NS4_17SM75_U32x4_LDSM_NENS4_14SM90_TMA_STOREES1A_NS4_17SM90_U32x4_STSM_NENS4_39AutoVectorizingCopyWithAssumedAlignmentILi128EEEEEEvvEEEEvNT_6ParamsE --------------------------
	.section	.text._ZN7cutlass13device_kernelINS_4gemm6kernel13GemmUniversalIN4cute5tupleIJiiiiEEENS1_10collective13CollectiveMmaINS1_35MainloopSm100TmaUmmaWarpSpecializedILi4ELi2ELi4ENS5_IJNS4_1CILi1EEESB_SB_EEEEENS5_IJNSA_ILi64EEENSA_ILi128EEESE_EEEfNS5_IJlSB_lEEEfNS5_IJSB_llEEENS4_8TiledMMAINS4_8MMA_AtomIJNS4_17SM100_MMA_TF32_SSINS_10tfloat32_tESM_fLi64ELi128ELNS4_4UMMA5MajorE0ELSO_1ELNSN_7ScaleInE0ELSP_0EEEEEENS4_6LayoutISC_NS5_IJNSA_ILi0EEEST_ST_EEEEENS5_IJNS4_10UnderscoreESW_SW_EEEEENS4_13SM90_TMA_LOADENS4_14ComposedLayoutINS4_7SwizzleILi3ELi4ELi3EEENS4_18smem_ptr_flag_bitsILi32EEENSS_INS5_IJNSA_ILi8EEENSA_ILi32EEEEEENS5_IJS16_SB_EEEEEEEvNS4_8identityESZ_NS10_INS11_ILi2ELi5ELi2EEES14_NSS_INS5_IJS16_NSA_ILi4EEEEEENS5_IJSB_S16_EEEEEEEvS1B_EENS_8epilogue10collective18CollectiveEpilogueINS1J_23Sm100TmaWarpSpecializedILi4ELi2ELi16ELb1ELb0EEEJSG_NS5_IJNSS_ISE_SB_EENSS_IS16_SB_EEEEEfSH_fSH_NS1J_6fusion15FusionCallbacksIS1N_NS1R_17LinearCombinationIffffLNS_15FloatRoundStyleE2EEESG_S1Q_JEEENS4_5SM1004TMEM4LOAD26SM100_TMEM_LOAD_16dp128b8xESZ_S1A_NS4_17SM75_U32x4_LDSM_NENS4_14SM90_TMA_STOREES1A_NS4_17SM90_U32x4_STSM_NENS4_39AutoVectorizingCopyWithAssumedAlignmentILi128EEEEEEvvEEEEvNT_6ParamsE,"ax",@progbits
	.align	128
.text._ZN7cutlass13device_kernelINS_4gemm6kernel13GemmUniversalIN4cute5tupleIJiiiiEEENS1_10collective13CollectiveMmaINS1_35MainloopSm100TmaUmmaWarpSpecializedILi4ELi2ELi4ENS5_IJNS4_1CILi1EEESB_SB_EEEEENS5_IJNSA_ILi64EEENSA_ILi128EEESE_EEEfNS5_IJlSB_lEEEfNS5_IJSB_llEEENS4_8TiledMMAINS4_8MMA_AtomIJNS4_17SM100_MMA_TF32_SSINS_10tfloat32_tESM_fLi64ELi128ELNS4_4UMMA5MajorE0ELSO_1ELNSN_7ScaleInE0ELSP_0EEEEEENS4_6LayoutISC_NS5_IJNSA_ILi0EEEST_ST_EEEEENS5_IJNS4_10UnderscoreESW_SW_EEEEENS4_13SM90_TMA_LOADENS4_14ComposedLayoutINS4_7SwizzleILi3ELi4ELi3EEENS4_18smem_ptr_flag_bitsILi32EEENSS_INS5_IJNSA_ILi8EEENSA_ILi32EEEEEENS5_IJS16_SB_EEEEEEEvNS4_8identityESZ_NS10_INS11_ILi2ELi5ELi2EEES14_NSS_INS5_IJS16_NSA_ILi4EEEEEENS5_IJSB_S16_EEEEEEEvS1B_EENS_8epilogue10collective18CollectiveEpilogueINS1J_23Sm100TmaWarpSpecializedILi4ELi2ELi16ELb1ELb0EEEJSG_NS5_IJNSS_ISE_SB_EENSS_IS16_SB_EEEEEfSH_fSH_NS1J_6fusion15FusionCallbacksIS1N_NS1R_17LinearCombinationIffffLNS_15FloatRoundStyleE2EEESG_S1Q_JEEENS4_5SM1004TMEM4LOAD26SM100_TMEM_LOAD_16dp128b8xESZ_S1A_NS4_17SM75_U32x4_LDSM_NENS4_14SM90_TMA_STOREES1A_NS4_17SM90_U32x4_STSM_NENS4_39AutoVectorizingCopyWithAssumedAlignmentILi128EEEEEEvvEEEEvNT_6ParamsE:
        .type           _ZN7cutlass13device_kernelINS_4gemm6kernel13GemmUniversalIN4cute5tupleIJiiiiEEENS1_10collective13CollectiveMmaINS1_35MainloopSm100TmaUmmaWarpSpecializedILi4ELi2ELi4ENS5_IJNS4_1CILi1EEESB_SB_EEEEENS5_IJNSA_ILi64EEENSA_ILi128EEESE_EEEfNS5_IJlSB_lEEEfNS5_IJSB_llEEENS4_8TiledMMAINS4_8MMA_AtomIJNS4_17SM100_MMA_TF32_SSINS_10tfloat32_tESM_fLi64ELi128ELNS4_4UMMA5MajorE0ELSO_1ELNSN_7ScaleInE0ELSP_0EEEEEENS4_6LayoutISC_NS5_IJNSA_ILi0EEEST_ST_EEEEENS5_IJNS4_10UnderscoreESW_SW_EEEEENS4_13SM90_TMA_LOADENS4_14ComposedLayoutINS4_7SwizzleILi3ELi4ELi3EEENS4_18smem_ptr_flag_bitsILi32EEENSS_INS5_IJNSA_ILi8EEENSA_ILi32EEEEEENS5_IJS16_SB_EEEEEEEvNS4_8identityESZ_NS10_INS11_ILi2ELi5ELi2EEES14_NSS_INS5_IJS16_NSA_ILi4EEEEEENS5_IJSB_S16_EEEEEEEvS1B_EENS_8epilogue10collective18CollectiveEpilogueINS1J_23Sm100TmaWarpSpecializedILi4ELi2ELi16ELb1ELb0EEEJSG_NS5_IJNSS_ISE_SB_EENSS_IS16_SB_EEEEEfSH_fSH_NS1J_6fusion15FusionCallbacksIS1N_NS1R_17LinearCombinationIffffLNS_15FloatRoundStyleE2EEESG_S1Q_JEEENS4_5SM1004TMEM4LOAD26SM100_TMEM_LOAD_16dp128b8xESZ_S1A_NS4_17SM75_U32x4_LDSM_NENS4_14SM90_TMA_STOREES1A_NS4_17SM90_U32x4_STSM_NENS4_39AutoVectorizingCopyWithAssumedAlignmentILi128EEEEEEvvEEEEvNT_6ParamsE,@function
        .size           _ZN7cutlass13device_kernelINS_4gemm6kernel13GemmUniversalIN4cute5tupleIJiiiiEEENS1_10collective13CollectiveMmaINS1_35MainloopSm100TmaUmmaWarpSpecializedILi4ELi2ELi4ENS5_IJNS4_1CILi1EEESB_SB_EEEEENS5_IJNSA_ILi64EEENSA_ILi128EEESE_EEEfNS5_IJlSB_lEEEfNS5_IJSB_llEEENS4_8TiledMMAINS4_8MMA_AtomIJNS4_17SM100_MMA_TF32_SSINS_10tfloat32_tESM_fLi64ELi128ELNS4_4UMMA5MajorE0ELSO_1ELNSN_7ScaleInE0ELSP_0EEEEEENS4_6LayoutISC_NS5_IJNSA_ILi0EEEST_ST_EEEEENS5_IJNS4_10UnderscoreESW_SW_EEEEENS4_13SM90_TMA_LOADENS4_14ComposedLayoutINS4_7SwizzleILi3ELi4ELi3EEENS4_18smem_ptr_flag_bitsILi32EEENSS_INS5_IJNSA_ILi8EEENSA_ILi32EEEEEENS5_IJS16_SB_EEEEEEEvNS4_8identityESZ_NS10_INS11_ILi2ELi5ELi2EEES14_NSS_INS5_IJS16_NSA_ILi4EEEEEENS5_IJSB_S16_EEEEEEEvS1B_EENS_8epilogue10collective18CollectiveEpilogueINS1J_23Sm100TmaWarpSpecializedILi4ELi2ELi16ELb1ELb0EEEJSG_NS5_IJNSS_ISE_SB_EENSS_IS16_SB_EEEEEfSH_fSH_NS1J_6fusion15FusionCallbacksIS1N_NS1R_17LinearCombinationIffffLNS_15FloatRoundStyleE2EEESG_S1Q_JEEENS4_5SM1004TMEM4LOAD26SM100_TMEM_LOAD_16dp128b8xESZ_S1A_NS4_17SM75_U32x4_LDSM_NENS4_14SM90_TMA_STOREES1A_NS4_17SM90_U32x4_STSM_NENS4_39AutoVectorizingCopyWithAssumedAlignmentILi128EEEEEEvvEEEEvNT_6ParamsE,(.L_x_180 - _ZN7cutlass13device_kernelINS_4gemm6kernel13GemmUniversalIN4cute5tupleIJiiiiEEENS1_10collective13CollectiveMmaINS1_35MainloopSm100TmaUmmaWarpSpecializedILi4ELi2ELi4ENS5_IJNS4_1CILi1EEESB_SB_EEEEENS5_IJNSA_ILi64EEENSA_ILi128EEESE_EEEfNS5_IJlSB_lEEEfNS5_IJSB_llEEENS4_8TiledMMAINS4_8MMA_AtomIJNS4_17SM100_MMA_TF32_SSINS_10tfloat32_tESM_fLi64ELi128ELNS4_4UMMA5MajorE0ELSO_1ELNSN_7ScaleInE0ELSP_0EEEEEENS4_6LayoutISC_NS5_IJNSA_ILi0EEEST_ST_EEEEENS5_IJNS4_10UnderscoreESW_SW_EEEEENS4_13SM90_TMA_LOADENS4_14ComposedLayoutINS4_7SwizzleILi3ELi4ELi3EEENS4_18smem_ptr_flag_bitsILi32EEENSS_INS5_IJNSA_ILi8EEENSA_ILi32EEEEEENS5_IJS16_SB_EEEEEEEvNS4_8identityESZ_NS10_INS11_ILi2ELi5ELi2EEES14_NSS_INS5_IJS16_NSA_ILi4EEEEEENS5_IJSB_S16_EEEEEEEvS1B_EENS_8epilogue10collective18CollectiveEpilogueINS1J_23Sm100TmaWarpSpecializedILi4ELi2ELi16ELb1ELb0EEEJSG_NS5_IJNSS_ISE_SB_EENSS_IS16_SB_EEEEEfSH_fSH_NS1J_6fusion15FusionCallbacksIS1N_NS1R_17LinearCombinationIffffLNS_15FloatRoundStyleE2EEESG_S1Q_JEEENS4_5SM1004TMEM4LOAD26SM100_TMEM_LOAD_16dp128b8xESZ_S1A_NS4_17SM75_U32x4_LDSM_NENS4_14SM90_TMA_STOREES1A_NS4_17SM90_U32x4_STSM_NENS4_39AutoVectorizingCopyWithAssumedAlignmentILi128EEEEEEvvEEEEvNT_6ParamsE)
        .other          _ZN7cutlass13device_kernelINS_4gemm6kernel13GemmUniversalIN4cute5tupleIJiiiiEEENS1_10collective13CollectiveMmaINS1_35MainloopSm100TmaUmmaWarpSpecializedILi4ELi2ELi4ENS5_IJNS4_1CILi1EEESB_SB_EEEEENS5_IJNSA_ILi64EEENSA_ILi128EEESE_EEEfNS5_IJlSB_lEEEfNS5_IJSB_llEEENS4_8TiledMMAINS4_8MMA_AtomIJNS4_17SM100_MMA_TF32_SSINS_10tfloat32_tESM_fLi64ELi128ELNS4_4UMMA5MajorE0ELSO_1ELNSN_7ScaleInE0ELSP_0EEEEEENS4_6LayoutISC_NS5_IJNSA_ILi0EEEST_ST_EEEEENS5_IJNS4_10UnderscoreESW_SW_EEEEENS4_13SM90_TMA_LOADENS4_14ComposedLayoutINS4_7SwizzleILi3ELi4ELi3EEENS4_18smem_ptr_flag_bitsILi32EEENSS_INS5_IJNSA_ILi8EEENSA_ILi32EEEEEENS5_IJS16_SB_EEEEEEEvNS4_8identityESZ_NS10_INS11_ILi2ELi5ELi2EEES14_NSS_INS5_IJS16_NSA_ILi4EEEEEENS5_IJSB_S16_EEEEEEEvS1B_EENS_8epilogue10collective18CollectiveEpilogueINS1J_23Sm100TmaWarpSpecializedILi4ELi2ELi16ELb1ELb0EEEJSG_NS5_IJNSS_ISE_SB_EENSS_IS16_SB_EEEEEfSH_fSH_NS1J_6fusion15FusionCallbacksIS1N_NS1R_17LinearCombinationIffffLNS_15FloatRoundStyleE2EEESG_S1Q_JEEENS4_5SM1004TMEM4LOAD26SM100_TMEM_LOAD_16dp128b8xESZ_S1A_NS4_17SM75_U32x4_LDSM_NENS4_14SM90_TMA_STOREES1A_NS4_17SM90_U32x4_STSM_NENS4_39AutoVectorizingCopyWithAssumedAlignmentILi128EEEEEEvvEEEEvNT_6ParamsE,@"STO_CUDA_ENTRY STV_DEFAULT"
_ZN7cutlass13device_kernelINS_4gemm6kernel13GemmUniversalIN4cute5tupleIJiiiiEEENS1_10collective13CollectiveMmaINS1_35MainloopSm100TmaUmmaWarpSpecializedILi4ELi2ELi4ENS5_IJNS4_1CILi1EEESB_SB_EEEEENS5_IJNSA_ILi64EEENSA_ILi128EEESE_EEEfNS5_IJlSB_lEEEfNS5_IJSB_llEEENS4_8TiledMMAINS4_8MMA_AtomIJNS4_17SM100_MMA_TF32_SSINS_10tfloat32_tESM_fLi64ELi128ELNS4_4UMMA5MajorE0ELSO_1ELNSN_7ScaleInE0ELSP_0EEEEEENS4_6LayoutISC_NS5_IJNSA_ILi0EEEST_ST_EEEEENS5_IJNS4_10UnderscoreESW_SW_EEEEENS4_13SM90_TMA_LOADENS4_14ComposedLayoutINS4_7SwizzleILi3ELi4ELi3EEENS4_18smem_ptr_flag_bitsILi32EEENSS_INS5_IJNSA_ILi8EEENSA_ILi32EEEEEENS5_IJS16_SB_EEEEEEEvNS4_8identityESZ_NS10_INS11_ILi2ELi5ELi2EEES14_NSS_INS5_IJS16_NSA_ILi4EEEEEENS5_IJSB_S16_EEEEEEEvS1B_EENS_8epilogue10collective18CollectiveEpilogueINS1J_23Sm100TmaWarpSpecializedILi4ELi2ELi16ELb1ELb0EEEJSG_NS5_IJNSS_ISE_SB_EENSS_IS16_SB_EEEEEfSH_fSH_NS1J_6fusion15FusionCallbacksIS1N_NS1R_17LinearCombinationIffffLNS_15FloatRoundStyleE2EEESG_S1Q_JEEENS4_5SM1004TMEM4LOAD26SM100_TMEM_LOAD_16dp128b8xESZ_S1A_NS4_17SM75_U32x4_LDSM_NENS4_14SM90_TMA_STOREES1A_NS4_17SM90_U32x4_STSM_NENS4_39AutoVectorizingCopyWithAssumedAlignmentILi128EEEEEEvvEEEEvNT_6ParamsE:
[----:B------:R-:W1:Y:S01]  /*0000*/  LDC R1, c[0x0][0x37c] ;  /* 0x0000df00ff017b82 */ /* 0x000e620000000800 */
[----:B------:R-:W2:Y:S01]  /*0010*/  S2R R77, SR_TID.X ;  /* 0x00000000004d7919 */ /* 0x000ea20000002100 */
[----:B------:R-:W3:Y:S01]  /*0020*/  LDCU.64 UR4, c[0x0][0x890] ;  /* 0x00011200ff0477ac */ /* 0x000ee20008000a00 */
[----:B------:R-:W-:Y:S02]  /*0030*/  PRMT R64, RZ, 0x7610, R64 ;  /* 0x00007610ff407816 */ /* 0x000fe40000000040 */
[----:B------:R-:W-:Y:S01]  /*0040*/  ELECT P5, URZ, PT ;  /* 0x0000000000ff782f */ /* 0x000fe200038a0000 */
[----:B------:R-:W4:Y:S01]  /*0050*/  LDCU.64 UR46, c[0x0][0x358] ;  /* 0x00006b00ff2e77ac */ /* 0x000f220008000a00 */
[----:B---3--:R-:W-:-:S04]  /*0060*/  UISETP.NE.U32.AND UP0, UPT, UR4, URZ, UPT ;  /* 0x000000ff0400728c */ /* 0x008fc8000bf05070 */
[----:B------:R-:W-:Y:S01]  /*0070*/  UISETP.NE.AND.EX UP0, UPT, UR5, URZ, UPT, UP0 ;  /* 0x000000ff0500728c */ /* 0x000fe2000bf05300 */
[----:B--2---:R-:W-:-:S05]  /*0080*/  SHF.R.U32.HI R69, RZ, 0x5, R77 ;  /* 0x00000005ff457819 */ /* 0x004fca000001164d */
[----:B------:R-:W2:Y:S02]  /*0090*/  SHFL.IDX PT, R0, R69, RZ, 0x1f ;  /* 0x00001fff45007589 */ /* 0x000ea400000e0000 */
[----:B--2---:R-:W-:Y:S01]  /*00a0*/  R2UR UR8, R0 ;  /* 0x00000000000872ca */ /* 0x004fe200000e0000 */
[----:B-1--4-:R-:W-:-:S14]  /*00b0*/  BRA.U UP0, `(.L_x_0) ;  /* 0x00000001002c7547 */ /* 0x012fdc000b800000 */
[----:B------:R-:W1:Y:S02]  /*00c0*/  LDCU.64 UR6, c[0x0][0x888] ;  /* 0x00011100ff0677ac */ /* 0x000e640008000a00 */
[----:B-1----:R-:W-:-:S04]  /*00d0*/  UISETP.NE.U32.AND UP0, UPT, UR6, URZ, UPT ;  /* 0x000000ff0600728c */ /* 0x002fc8000bf05070 */
[----:B------:R-:W-:-:S09]  /*00e0*/  UISETP.NE.AND.EX UP0, UPT, UR7, URZ, UPT, UP0 ;  /* 0x000000ff0700728c */ /* 0x000fd2000bf05300 */
[----:B------:R-:W-:Y:S05]  /*00f0*/  BRA.U !UP0, `(.L_x_1) ;  /* 0x0000000108107547 */ /* 0x000fea000b800000 */
[----:B------:R-:W1:Y:S02]  /*0100*/  LDC.64 R2, c[0x0][0x888] ;  /* 0x00022200ff027b82 */ /* 0x000e640000000a00 */
[----:B-1----:R1:W5:Y:S01]  /*0110*/  LDG.E R35, desc[UR46][R2.64] ;  /* 0x0000002e02237981 */ /* 0x002362000c1e1900 */
[----:B------:R-:W-:Y:S01]  /*0120*/  HFMA2 R64, -RZ, RZ, 0, 5.9604644775390625e-08 ;  /* 0x00000001ff407431 */ /* 0x000fe200000001ff */
[----:B------:R-:W-:Y:S05]  /*0130*/  BRA `(.L_x_0) ;  /* 0x00000000000c7947 */ /* 0x000fea0003800000 */
.L_x_1:
[----:B------:R-:W1:Y:S01]  /*0140*/  LDCU UR6, c[0x0][0x880] ;  /* 0x00011000ff0677ac */ /* 0x000e620008000800 */
[----:B------:R-:W-:Y:S01]  /*0150*/  HFMA2 R64, -RZ, RZ, 0, 5.9604644775390625e-08 ;  /* 0x00000001ff407431 */ /* 0x000fe200000001ff */
[----:B-1----:R-:W-:-:S07]  /*0160*/  MOV R35, UR6 ;  /* 0x0000000600237c02 */ /* 0x002fce0008000f00 */
.L_x_0:
[----:B------:R-:W2:Y:S02]  /*0170*/  LDCU.64 UR6, c[0x0][0x8b0] ;  /* 0x00011600ff0677ac */ /* 0x000ea40008000a00 */
[----:B--2---:R-:W-:-:S04]  /*0180*/  UISETP.NE.U32.AND UP0, UPT, UR6, URZ, UPT ;  /* 0x000000ff0600728c */ /* 0x004fc8000bf05070 */
[----:B------:R-:W-:-:S09]  /*0190*/  UISETP.NE.AND.EX UP0, UPT, UR7, URZ, UPT, UP0 ;  /* 0x000000ff0700728c */ /* 0x000fd2000bf05300 */
[----:B------:R-:W-:Y:S05]  /*01a0*/  BRA.U UP0, `(.L_x_2) ;  /* 0x0000000100247547 */ /* 0x000fea000b800000 */
[----:B------:R-:W2:Y:S02]  /*01b0*/  LDCU.64 UR6, c[0x0][0x8a8] ;  /* 0x00011500ff0677ac */ /* 0x000ea40008000a00 */
[----:B--2---:R-:W-:-:S04]  /*01c0*/  UISETP.NE.U32.AND UP0, UPT, UR6, URZ, UPT ;  /* 0x000000ff0600728c */ /* 0x004fc8000bf05070 */
[----:B------:R-:W-:-:S09]  /*01d0*/  UISETP.NE.AND.EX UP0, UPT, UR7, URZ, UPT, UP0 ;  /* 0x000000ff0700728c */ /* 0x000fd2000bf05300 */
[----:B------:R-:W-:Y:S05]  /*01e0*/  BRA.U !UP0, `(.L_x_3) ;  /* 0x00000001080c7547 */ /* 0x000fea000b800000 */
[----:B-1----:R-:W1:Y:S02]  /*01f0*/  LDC.64 R2, c[0x0][0x8a8] ;  /* 0x00022a00ff027b82 */ /* 0x002e640000000a00 */
[----:B-1----:R2:W5:Y:S01]  /*0200*/  LDG.E R33, desc[UR46][R2.64] ;  /* 0x0000002e02217981 */ /* 0x002562000c1e1900 */
[----:B------:R-:W-:Y:S05]  /*0210*/  BRA `(.L_x_2) ;  /* 0x0000000000087947 */ /* 0x000fea0003800000 */
.L_x_3:
[----:B------:R-:W2:Y:S02]  /*0220*/  LDCU UR6, c[0x0][0x8a0] ;  /* 0x00011400ff0677ac */ /* 0x000ea40008000800 */
[----:B--2---:R-:W-:Y:S02]  /*0230*/  MOV R33, UR6 ;  /* 0x0000000600217c02 */ /* 0x004fe40008000f00 */
.L_x_2:
[----:B------:R-:W-:Y:S01]  /*0240*/  IMAD.U32 R0, RZ, RZ, UR8 ;  /* 0x00000008ff007e24 */ /* 0x000fe2000f8e00ff */
[----:B------:R-:W-:Y:S04]  /*0250*/  BSSY.RECONVERGENT B0, `(.L_x_4) ;  /* 0x000000c000007945 */ /* 0x000fe80003800200 */
[C---:B------:R-:W-:Y:S02]  /*0260*/  ISETP.NE.OR P1, PT, R0.reuse, 0x1, !P5 ;  /* 0x000000010000780c */ /* 0x040fe40006f25670 */
[----:B------:R-:W-:-:S11]  /*0270*/  ISETP.NE.OR P0, PT, R0, 0x3, !P5 ;  /* 0x000000030000780c */ /* 0x000fd60006f05670 */
[----:B------:R-:W-:Y:S05]  /*0280*/  @P1 BRA `(.L_x_5) ;  /* 0x0000000000201947 */ /* 0x000fea0003800000 */
[----:B------:R-:W3:Y:S02]  /*0290*/  LDCU.64 UR6, c[0x0][0x348] ;  /* 0x00006900ff0677ac */ /* 0x000ee40008000a00 */
[----:B---3--:R-:W-:Y:S02]  /*02a0*/  UIADD3 UR10, UP1, UPT, UR6, 0x80, URZ ;  /* 0x00000080060a7890 */ /* 0x008fe4000ff3e0ff */
[----:B------:R-:W-:Y:S02]  /*02b0*/  UIADD3 UR6, UP0, UPT, UR6, 0x180, URZ ;  /* 0x0000018006067890 */ /* 0x000fe4000ff1e0ff */
[----:B------:R-:W-:Y:S02]  /*02c0*/  UIADD3.X UR11, UPT, UPT, URZ, UR7, URZ, UP1, !UPT ;  /* 0x00000007ff0b7290 */ /* 0x000fe40008ffe4ff */
[----:B------:R-:W-:-:S07]  /*02d0*/  UIADD3.X UR7, UPT, UPT, URZ, UR7, URZ, UP0, !UPT ;  /* 0x00000007ff077290 */ /* 0x000fce00087fe4ff */
[----:B------:R3:W-:Y:S02]  /*02e0*/  UTMACCTL.PF [UR10] ;  /* 0x000000000a0079b9 */ /* 0x0007e40008040000 */
[----:B------:R3:W-:Y:S02]  /*02f0*/  UTMACCTL.PF [UR6] ;  /* 0x00000000060079b9 */ /* 0x0007e40008040000 */
[----:B---3--:R-:W-:Y:S01]  /*0300*/  NOP ;  /* 0x0000000000007918 */ /* 0x008fe20000000000 */
.L_x_5:
[----:B------:R-:W-:Y:S05]  /*0310*/  BSYNC.RECONVERGENT B0 ;  /* 0x0000000000007941 */ /* 0x000fea0003800200 */
.L_x_4:
[----:B------:R-:W-:Y:S04]  /*0320*/  BSSY.RECONVERGENT B0, `(.L_x_6) ;  /* 0x000000a000007945 */ /* 0x000fe80003800200 */
        /* <DEDUP_REMOVED lines=9> */
.L_x_7:
[----:B------:R-:W-:Y:S05]  /*03c0*/  BSYNC.RECONVERGENT B0 ;  /* 0x0000000000007941 */ /* 0x000fea0003800200 */
.L_x_6:
[----:B------:R-:W3:Y:S01]  /*03d0*/  LDCU.64 UR6, c[0x0][0x888] ;  /* 0x00011100ff0677ac */ /* 0x000ee20008000a00 */
[----:B------:R-:W-:Y:S02]  /*03e0*/  UISETP.EQ.U32.AND UP1, UPT, UR4, URZ, UPT ;  /* 0x000000ff0400728c */ /* 0x000fe4000bf22070 */
[----:B------:R-:W-:Y:S02]  /*03f0*/  UPLOP3.LUT UP2, UPT, UPT, UPT, UPT, 0x80, 0x8 ;  /* 0x000000000008789c */ /* 0x000fe40003f4f070 */
[----:B---3--:R-:W-:-:S04]  /*0400*/  UISETP.NE.U32.AND UP0, UPT, UR6, URZ, UPT ;  /* 0x000000ff0600728c */ /* 0x008fc8000bf05070 */
[----:B------:R-:W-:-:S04]  /*0410*/  UISETP.NE.AND.EX UP0, UPT, UR7, URZ, UPT, UP0 ;  /* 0x000000ff0700728c */ /* 0x000fc8000bf05300 */
[----:B------:R-:W-:-:S04]  /*0420*/  UISETP.EQ.OR.EX UP3, UPT, UR5, URZ, !UP0, UP1 ;  /* 0x000000ff0500728c */ /* 0x000fc8000c762710 */
[----:B------:R-:W-:-:S05]  /*0430*/  UP2UR UR49, UPR, URZ, 0x8 ;  /* 0x00000008ff317883 */ /* 0x000fca0008000000 */
[----:B------:R-:W-:Y:S07]  /*0440*/  BRA.U !UP3, `(.L_x_8) ;  /* 0x000000010b207547 */ /* 0x000fee000b800000 */
[----:B------:R-:W-:Y:S01]  /*0450*/  UISETP.NE.U32.AND UP2, UPT, UR4, URZ, UPT ;  /* 0x000000ff0400728c */ /* 0x000fe2000bf45070 */
[----:B-----5:R-:W-:Y:S01]  /*0460*/  FSETP.NEU.AND P0, PT, R35, RZ, PT ;  /* 0x000000ff2300720b */ /* 0x020fe20003f0d000 */
[----:B------:R-:W-:Y:S02]  /*0470*/  USEL UR4, URZ, 0xffffffff, UP0 ;  /* 0xffffffffff047887 */ /* 0x000fe40008000000 */
[----:B------:R-:W-:-:S10]  /*0480*/  UISETP.NE.AND.EX UP2, UPT, UR5, URZ, UPT, UP2 ;  /* 0x000000ff0500728c */ /* 0x000fd4000bf45320 */
[----:B------:R-:W-:Y:S01]  /*0490*/  VOTEU.ANY UP1, P0 ;  /* 0x0000000000ff7886 */ /* 0x000fe20000020100 */
[----:B------:R-:W-:-:S04]  /*04a0*/  @!UP2 USEL UR4, URZ, 0xffffffff, UP1 ;  /* 0xffffffffff04a887 */ /* 0x000fc80008800000 */
[----:B------:R-:W-:-:S04]  /*04b0*/  ULOP3.LUT UR4, UR4, 0x1, URZ, 0xc0, !UPT ;  /* 0x0000000104047892 */ /* 0x000fc8000f8ec0ff */
[----:B------:R-:W-:-:S11]  /*04c0*/  UISETP.NE.U32.AND UP2, UPT, UR4, 0x1, UPT ;  /* 0x000000010400788c */ /* 0x000fd6000bf45070 */
.L_x_8:
[----:B-12---:R-:W1:Y:S01]  /*04d0*/  SHFL.IDX PT, R2, R69, RZ, 0x1f ;  /* 0x00001fff45027589 */ /* 0x006e6200000e0000 */
[----:B------:R-:W-:-:S04]  /*04e0*/  UISETP.NE.AND UP1, UPT, UR8, 0x2, UPT ;  /* 0x000000020800788c */ /* 0x000fc8000bf25270 */
[----:B------:R-:W-:Y:S01]  /*04f0*/  USEL UR6, URZ, 0x1, UP1 ;  /* 0x00000001ff067887 */ /* 0x000fe20008800000 */
[----:B-1----:R-:W-:-:S13]  /*0500*/  ISETP.NE.AND P0, PT, R2, RZ, PT ;  /* 0x000000ff0200720c */ /* 0x002fda0003f05270 */
[----:B------:R-:W-:Y:S05]  /*0510*/  @P0 BRA `(.L_x_9) ;  /* 0x0000000000480947 */ /* 0x000fea0003800000 */
[----:B------:R-:W1:Y:S01]  /*0520*/  S2UR UR5, SR_CgaCtaId ;  /* 0x00000000000579c3 */ /* 0x000e620000008800 */
[----:B------:R-:W-:Y:S01]  /*0530*/  UMOV UR7, 0x400 ;  /* 0x0000040000077882 */ /* 0x000fe20000000000 */
[----:B------:R-:W-:Y:S01]  /*0540*/  UMOV UR4, 0x1 ;  /* 0x0000000100047882 */ /* 0x000fe20000000000 */
[----:B------:R-:W-:Y:S01]  /*0550*/  ELECT P0, URZ, PT ;  /* 0x0000000000ff782f */ /* 0x000fe20003800000 */
[----:B------:R-:W-:-:S04]  /*0560*/  UIADD3 UR10, UPT, UPT, -UR4, 0x100000, URZ ;  /* 0x00100000040a7890 */ /* 0x000fc8000fffe1ff */
[----:B------:R-:W-:Y:S02]  /*0570*/  USHF.L.U32 UR11, UR10, 0xb, URZ ;  /* 0x0000000b0a0b7899 */ /* 0x000fe400080006ff */
[----:B------:R-:W-:Y:S02]  /*0580*/  USHF.L.U32 UR10, UR10, 0x1, URZ ;  /* 0x000000010a0a7899 */ /* 0x000fe400080006ff */
[----:B-1----:R-:W-:Y:S01]  /*0590*/  ULEA UR5, UR5, UR7, 0x18 ;  /* 0x0000000705057291 */ /* 0x002fe2000f8ec0ff */
[----:B------:R-:W1:Y:S11]  /*05a0*/  FENCE.VIEW.ASYNC.S ;  /* 0x00000000000073c6 */ /* 0x000e760000000000 */
[----:B-1----:R1:W2:Y:S01]  /*05b0*/  SYNCS.EXCH.64 URZ, [UR5], UR10 ;  /* 0x0000000a05ff75b2 */ /* 0x0022a20008000100 */
[----:B------:R1:W3:Y:S01]  /*05c0*/  SYNCS.EXCH.64 URZ, [UR5+0x20], UR10 ;  /* 0x0000200a05ff75b2 */ /* 0x0002e20008000100 */
[----:B------:R1:W4:Y:S01]  /*05d0*/  SYNCS.EXCH.64 URZ, [UR5+0x8], UR10 ;  /* 0x0000080a05ff75b2 */ /* 0x0003220008000100 */
[----:B------:R1:W1:Y:S01]  /*05e0*/  SYNCS.EXCH.64 URZ, [UR5+0x28], UR10 ;  /* 0x0000280a05ff75b2 */ /* 0x0002620008000100 */
[----:B------:R1:W1:Y:S01]  /*05f0*/  SYNCS.EXCH.64 URZ, [UR5+0x10], UR10 ;  /* 0x0000100a05ff75b2 */ /* 0x0002620008000100 */
[----:B------:R1:W1:Y:S01]  /*0600*/  SYNCS.EXCH.64 URZ, [UR5+0x30], UR10 ;  /* 0x0000300a05ff75b2 */ /* 0x0002620008000100 */
[----:B------:R1:W1:Y:S01]  /*0610*/  SYNCS.EXCH.64 URZ, [UR5+0x18], UR10 ;  /* 0x0000180a05ff75b2 */ /* 0x0002620008000100 */
[----:B------:R1:W1:Y:S01]  /*0620*/  SYNCS.EXCH.64 URZ, [UR5+0x38], UR10 ;  /* 0x0000380a05ff75b2 */ /* 0x0002620008000100 */
[----:B------:R-:W-:Y:S01]  /*0630*/  NOP ;  /* 0x0000000000007918 */ /* 0x000fe20000000000 */
.L_x_9:
[----:B------:R-:W2:Y:S01]  /*0640*/  SHFL.IDX PT, R2, R69, RZ, 0x1f ;  /* 0x00001fff45027589 */ /* 0x000ea200000e0000 */
[----:B------:R-:W-:Y:S01]  /*0650*/  NOP ;  /* 0x0000000000007918 */ /* 0x000fe20000000000 */
[----:B--2---:R-:W-:-:S13]  /*0660*/  ISETP.NE.AND P0, PT, R2, 0x1, PT ;  /* 0x000000010200780c */ /* 0x004fda0003f05270 */
[----:B------:R-:W-:Y:S05]  /*0670*/  @P0 BRA `(.L_x_10) ;  /* 0x0000000000580947 */ /* 0x000fea0003800000 */
[----:B------:R-:W2:Y:S01]  /*0680*/  S2UR UR7, SR_CgaCtaId ;  /* 0x00000000000779c3 */ /* 0x000ea20000008800 */
[----:B------:R-:W-:Y:S01]  /*0690*/  UMOV UR9, 0x400 ;  /* 0x0000040000097882 */ /* 0x000fe20000000000 */
[----:B-1----:R-:W-:Y:S01]  /*06a0*/  UMOV UR5, 0x20 ;  /* 0x0000002000057882 */ /* 0x002fe20000000000 */
[----:B------:R-:W-:Y:S01]  /*06b0*/  UMOV UR4, 0x80 ;  /* 0x0000008000047882 */ /* 0x000fe20000000000 */
[----:B------:R-:W-:-:S04]  /*06c0*/  UIADD3 UR10, UPT, UPT, -UR5, 0x100000, URZ ;  /* 0x00100000050a7890 */ /* 0x000fc8000fffe1ff */
[----:B------:R-:W-:Y:S02]  /*06d0*/  USHF.L.U32 UR11, UR10, 0xb, URZ ;  /* 0x0000000b0a0b7899 */ /* 0x000fe400080006ff */
[----:B------:R-:W-:Y:S02]  /*06e0*/  USHF.L.U32 UR10, UR10, 0x1, URZ ;  /* 0x000000010a0a7899 */ /* 0x000fe400080006ff */
[----:B------:R-:W-:-:S04]  /*06f0*/  UIADD3 UR4, UPT, UPT, -UR4, 0x100000, URZ ;  /* 0x0010000004047890 */ /* 0x000fc8000fffe1ff */
[----:B------:R-:W-:Y:S02]  /*0700*/  USHF.L.U32 UR5, UR4, 0xb, URZ ;  /* 0x0000000b04057899 */ /* 0x000fe400080006ff */
[----:B------:R-:W-:Y:S01]  /*0710*/  USHF.L.U32 UR4, UR4, 0x1, URZ ;  /* 0x0000000104047899 */ /* 0x000fe200080006ff */
[----:B------:R-:W-:Y:S01]  /*0720*/  ELECT P0, URZ, PT ;  /* 0x0000000000ff782f */ /* 0x000fe20003800000 */
[----:B--2---:R-:W-:Y:S01]  /*0730*/  ULEA UR7, UR7, UR9, 0x18 ;  /* 0x0000000907077291 */ /* 0x004fe2000f8ec0ff */
[----:B------:R-:W1:Y:S11]  /*0740*/  FENCE.VIEW.ASYNC.S ;  /* 0x00000000000073c6 */ /* 0x000e760000000000 */
[----:B-1----:R2:W1:Y:S01]  /*0750*/  SYNCS.EXCH.64 URZ, [UR7+0x40], UR10 ;  /* 0x0000400a07ff75b2 */ /* 0x0024620008000100 */
[----:B------:R2:W1:Y:S01]  /*0760*/  SYNCS.EXCH.64 URZ, [UR7+0x60], UR4 ;  /* 0x0000600407ff75b2 */ /* 0x0004620008000100 */
[----:B------:R2:W1:Y:S01]  /*0770*/  SYNCS.EXCH.64 URZ, [UR7+0x48], UR10 ;  /* 0x0000480a07ff75b2 */ /* 0x0004620008000100 */
[----:B------:R2:W1:Y:S01]  /*0780*/  SYNCS.EXCH.64 URZ, [UR7+0x68], UR4 ;  /* 0x0000680407ff75b2 */ /* 0x0004620008000100 */
[----:B------:R2:W1:Y:S01]  /*0790*/  SYNCS.EXCH.64 URZ, [UR7+0x50], UR10 ;  /* 0x0000500a07ff75b2 */ /* 0x0004620008000100 */
[----:B------:R2:W1:Y:S01]  /*07a0*/  SYNCS.EXCH.64 URZ, [UR7+0x70], UR4 ;  /* 0x0000700407ff75b2 */ /* 0x0004620008000100 */
[----:B------:R2:W1:Y:S01]  /*07b0*/  SYNCS.EXCH.64 URZ, [UR7+0x58], UR10 ;  /* 0x0000580a07ff75b2 */ /* 0x0004620008000100 */
[----:B------:R2:W1:Y:S02]  /*07c0*/  SYNCS.EXCH.64 URZ, [UR7+0x78], UR4 ;  /* 0x0000780407ff75b2 */ /* 0x0004640008000100 */
[----:B--2---:R-:W-:Y:S01]  /*07d0*/  NOP ;  /* 0x0000000000007918 */ /* 0x004fe20000000000 */
.L_x_10:
[----:B------:R-:W2:Y:S01]  /*07e0*/  SHFL.IDX PT, R2, R69, RZ, 0x1f ;  /* 0x00001fff45027589 */ /* 0x000ea200000e0000 */
[----:B------:R-:W-:Y:S01]  /*07f0*/  NOP ;  /* 0x0000000000007918 */ /* 0x000fe20000000000 */
[----:B--2---:R-:W-:-:S13]  /*0800*/  ISETP.NE.AND P0, PT, R2, 0x3, PT ;  /* 0x000000030200780c */ /* 0x004fda0003f05270 */
[----:B------:R-:W-:Y:S05]  /*0810*/  @P0 BRA `(.L_x_11) ;  /* 0x0000000000300947 */ /* 0x000fea0003800000 */
[----:B-1----:R-:W1:Y:S01]  /*0820*/  S2UR UR5, SR_CgaCtaId ;  /* 0x00000000000579c3 */ /* 0x002e620000008800 */
        /* <DEDUP_REMOVED lines=8> */
[----:B-1----:R2:W1:Y:S01]  /*08b0*/  SYNCS.EXCH.64 URZ, [UR5+0x80], UR10 ;  /* 0x0000800a05ff75b2 */ /* 0x0024620008000100 */
[----:B------:R2:W1:Y:S02]  /*08c0*/  SYNCS.EXCH.64 URZ, [UR5+0x88], UR10 ;  /* 0x0000880a05ff75b2 */ /* 0x0004640008000100 */
[----:B--2---:R-:W-:Y:S01]  /*08d0*/  NOP ;  /* 0x0000000000007918 */ /* 0x004fe20000000000 */
.L_x_11:
[----:B------:R-:W2:Y:S01]  /*08e0*/  SHFL.IDX PT, R2, R69, RZ, 0x1f ;  /* 0x00001fff45027589 */ /* 0x000ea200000e0000 */
[----:B------:R-:W-:Y:S01]  /*08f0*/  NOP ;  /* 0x0000000000007918 */ /* 0x000fe20000000000 */
[----:B--2---:R-:W-:-:S13]  /*0900*/  ISETP.NE.AND P0, PT, R2, 0x4, PT ;  /* 0x000000040200780c */ /* 0x004fda0003f05270 */
[----:B------:R-:W-:Y:S05]  /*0910*/  @P0 BRA `(.L_x_12) ;  /* 0x00000000004c0947 */ /* 0x000fea0003800000 */
[----:B-1----:R-:W1:Y:S01]  /*0920*/  S2UR UR5, SR_CgaCtaId ;  /* 0x00000000000579c3 */ /* 0x002e620000008800 */
[----:B------:R-:W-:Y:S01]  /*0930*/  UMOV UR9, 0x100 ;  /* 0x0000010000097882 */ /* 0x000fe20000000000 */
[----:B------:R-:W-:Y:S01]  /*0940*/  UMOV UR7, 0x400 ;  /* 0x0000040000077882 */ /* 0x000fe20000000000 */
[----:B------:R-:W-:Y:S01]  /*0950*/  USEL UR9, UR9, 0xe0, UP2 ;  /* 0x000000e009097887 */ /* 0x000fe20009000000 */
[----:B------:R-:W-:Y:S01]  /*0960*/  UMOV UR4, 0x1 ;  /* 0x0000000100047882 */ /* 0x000fe20000000000 */
[----:B------:R-:W-:Y:S01]  /*0970*/  ELECT P0, URZ, PT ;  /* 0x0000000000ff782f */ /* 0x000fe20003800000 */
[----:B------:R-:W-:-:S04]  /*0980*/  UIADD3 UR10, UPT, UPT, -UR4, 0x100000, URZ ;  /* 0x00100000040a7890 */ /* 0x000fc8000fffe1ff */
[----:B------:R-:W-:Y:S02]  /*0990*/  USHF.L.U32 UR11, UR10, 0xb, URZ ;  /* 0x0000000b0a0b7899 */ /* 0x000fe400080006ff */
[----:B------:R-:W-:Y:S02]  /*09a0*/  USHF.L.U32 UR10, UR10, 0x1, URZ ;  /* 0x000000010a0a7899 */ /* 0x000fe400080006ff */
[----:B------:R-:W-:-:S04]  /*09b0*/  UIADD3 UR12, UPT, UPT, -UR9, 0x100000, URZ ;  /* 0x00100000090c7890 */ /* 0x000fc8000fffe1ff */
[----:B------:R-:W-:Y:S02]  /*09c0*/  USHF.L.U32 UR13, UR12, 0xb, URZ ;  /* 0x0000000b0c0d7899 */ /* 0x000fe400080006ff */
[----:B------:R-:W-:Y:S02]  /*09d0*/  USHF.L.U32 UR12, UR12, 0x1, URZ ;  /* 0x000000010c0c7899 */ /* 0x000fe400080006ff */
[----:B-1----:R-:W-:Y:S01]  /*09e0*/  ULEA UR5, UR5, UR7, 0x18 ;  /* 0x0000000705057291 */ /* 0x002fe2000f8ec0ff */
[----:B------:R-:W1:Y:S11]  /*09f0*/  FENCE.VIEW.ASYNC.S ;  /* 0x00000000000073c6 */ /* 0x000e760000000000 */
[----:B-1----:R2:W1:Y:S01]  /*0a00*/  SYNCS.EXCH.64 URZ, [UR5+0x90], UR10 ;  /* 0x0000900a05ff75b2 */ /* 0x0024620008000100 */
[----:B------:R2:W1:Y:S01]  /*0a10*/  SYNCS.EXCH.64 URZ, [UR5+0xa0], UR12 ;  /* 0x0000a00c05ff75b2 */ /* 0x0004620008000100 */
[----:B------:R2:W1:Y:S01]  /*0a20*/  SYNCS.EXCH.64 URZ, [UR5+0x98], UR10 ;  /* 0x0000980a05ff75b2 */ /* 0x0004620008000100 */
[----:B------:R2:W1:Y:S02]  /*0a30*/  SYNCS.EXCH.64 URZ, [UR5+0xa8], UR12 ;  /* 0x0000a80c05ff75b2 */ /* 0x0004640008000100 */
[----:B--2---:R-:W-:Y:S01]  /*0a40*/  NOP ;  /* 0x0000000000007918 */ /* 0x004fe20000000000 */
.L_x_12:
        /* <DEDUP_REMOVED lines=26> */
.L_x_13:
        /* <DEDUP_REMOVED lines=18> */
.L_x_14:
[----:B-1----:R-:W1:Y:S01]  /*0d10*/  S2UR UR5, SR_CTAID.X ;  /* 0x00000000000579c3 */ /* 0x002e620000002500 */
[----:B------:R-:W-:-:S05]  /*0d20*/  CS2R.32 R63, SR_CgaSize ;  /* 0x00000000003f7805 */ /* 0x000fca0000008a00 */
[----:B------:R-:W-:-:S05]  /*0d30*/  IMAD R63, R63, -0xa0, RZ ;  /* 0xffffff603f3f7824 */ /* 0x000fca00078e02ff */
[----:B------:R-:W-:-:S14]  /*0d40*/  R2UR UR9, R63 ;  /* 0x000000003f0972ca */ /* 0x000fdc00000e0000 */
[----:B------:R-:W2:Y:S01]  /*0d50*/  LDCU UR9, c[0x0][UR9+0x2b0] ;  /* 0x00005600090977ac */ /* 0x000ea20008000800 */
[----:B------:R-:W-:Y:S01]  /*0d60*/  NOP ;  /* 0x0000000000007918 */ /* 0x000fe20000000000 */
[----:B------:R-:W-:-:S05]  /*0d70*/  CS2R.32 R63, SR_CgaSize ;  /* 0x00000000003f7805 */ /* 0x000fca0000008a00 */
[----:B------:R-:W-:-:S05]  /*0d80*/  IMAD R63, R63, -0xa0, RZ ;  /* 0xffffff603f3f7824 */ /* 0x000fca00078e02ff */
[----:B------:R-:W-:-:S14]  /*0d90*/  R2UR UR7, R63 ;  /* 0x000000003f0772ca */ /* 0x000fdc00000e0000 */
[----:B------:R-:W3:Y:S01]  /*0da0*/  LDCU UR7, c[0x0][UR7+0x2b4] ;  /* 0x00005680070777ac */ /* 0x000ee20008000800 */
[----:B------:R-:W4:Y:S08]  /*0db0*/  S2UR UR4, SR_CTAID.Y ;  /* 0x00000000000479c3 */ /* 0x000f300000002600 */
[----:B------:R-:W3:Y:S01]  /*0dc0*/  LDC R10, c[0x0][0xb24] ;  /* 0x0002c900ff0a7b82 */ /* 0x000ee20000000800 */
[----:B-1----:R-:W-:-:S02]  /*0dd0*/  I2FP.F32.U32 R63, UR5 ;  /* 0x00000005003f7c45 */ /* 0x002fc40008201000 */
[----:B------:R-:W-:-:S05]  /*0de0*/  CS2R.32 R3, SR_CgaSize ;  /* 0x0000000000037805 */ /* 0x000fca0000008a00 */
[----:B------:R-:W-:-:S06]  /*0df0*/  IMAD R3, R3, -0xa0, RZ ;  /* 0xffffff6003037824 */ /* 0x000fcc00078e02ff */
[----:B------:R-:W1:Y:S01]  /*0e00*/  LDC R3, c[0x0][R3+0x2a0] ;  /* 0x0000a80003037b82 */ /* 0x000e620000000800 */
[----:B------:R-:W-:Y:S01]  /*0e10*/  MOV R15, UR5 ;  /* 0x00000005000f7c02 */ /* 0x000fe20008000f00 */
[----:B--2---:R-:W-:Y:S01]  /*0e20*/  FMUL R63, R63, UR9 ;  /* 0x000000093f3f7c20 */ /* 0x004fe20008400000 */
[----:B----4-:R-:W-:Y:S02]  /*0e30*/  I2FP.F32.U32 R62, UR4 ;  /* 0x00000004003e7c45 */ /* 0x010fe40008201000 */
[----:B------:R-:W-:-:S05]  /*0e40*/  CS2R.32 R2, SR_CgaSize ;  /* 0x0000000000027805 */ /* 0x000fca0000008a00 */
[----:B------:R-:W-:-:S06]  /*0e50*/  IMAD R2, R2, -0xa0, RZ ;  /* 0xffffff6002027824 */ /* 0x000fcc00078e02ff */
[----:B------:R-:W2:Y:S01]  /*0e60*/  LDC R2, c[0x0][R2+0x2a4] ;  /* 0x0000a90002027b82 */ /* 0x000ea20000000800 */
[----:B------:R-:W-:Y:S01]  /*0e70*/  MOV R14, UR4 ;  /* 0x00000004000e7c02 */ /* 0x000fe20008000f00 */
[----:B------:R-:W4:Y:S01]  /*0e80*/  F2I.U32.TRUNC.NTZ R63, R63 ;  /* 0x0000003f003f7305 */ /* 0x000f22000020f000 */
[----:B---3--:R-:W-:-:S05]  /*0e90*/  FMUL R62, R62, UR7 ;  /* 0x000000073e3e7c20 */ /* 0x008fca0008400000 */
[----:B------:R-:W-:Y:S01]  /*0ea0*/  BAR.SYNC.DEFER_BLOCKING 0x0 ;  /* 0x0000000000007b1d */ /* 0x000fe20000010000 */
[----:B------:R-:W-:-:S05]  /*0eb0*/  ISETP.GE.AND P0, PT, R10, 0x1, PT ;  /* 0x000000010a00780c */ /* 0x000fca0003f06270 */
[----:B------:R-:W3:Y:S02]  /*0ec0*/  F2I.U32.TRUNC.NTZ R62, R62 ;  /* 0x0000003e003e7305 */ /* 0x000ee4000020f000 */
[----:B------:R-:W2:Y:S01]  /*0ed0*/  S2UR UR52, SR_CTAID.Z ;  /* 0x00000000003479c3 */ /* 0x000ea20000002700 */
[----:B----4-:R-:W-:-:S05]  /*0ee0*/  IADD3 R63, PT, PT, -R63, RZ, RZ ;  /* 0x000000ff3f3f7210 */ /* 0x010fca0007ffe1ff */
[----:B-1----:R-:W-:Y:S01]  /*0ef0*/  IMAD R63, R3, R63, UR5 ;  /* 0x00000005033f7e24 */ /* 0x002fe2000f8e023f */
[----:B---3--:R-:W-:-:S05]  /*0f00*/  IADD3 R62, PT, PT, -R62, RZ, RZ ;  /* 0x000000ff3e3e7210 */ /* 0x008fca0007ffe1ff */
[----:B--2---:R-:W-:Y:S01]  /*0f10*/  IMAD R62, R2, R62, UR4 ;  /* 0x00000004023e7e24 */ /* 0x004fe2000f8e023e */
[----:B------:R-:W-:Y:S06]  /*0f20*/  @!P0 BRA `(.L_x_15) ;  /* 0x0000000000b88947 */ /* 0x000fec0003800000 */
[----:B------:R-:W1:Y:S01]  /*0f30*/  LDC.64 R4, c[0x0][0xb18] ;  /* 0x0002c600ff047b82 */ /* 0x000e620000000a00 */
[----:B------:R-:W-:-:S07]  /*0f40*/  ISETP.NE.AND P0, PT, R10, 0x1, PT ;  /* 0x000000010a00780c */ /* 0x000fce0003f05270 */
[----:B------:R-:W2:Y:S08]  /*0f50*/  LDC R9, c[0x0][0xb0c] ;  /* 0x0002c300ff097b82 */ /* 0x000eb00000000800 */
[----:B------:R-:W3:Y:S08]  /*0f60*/  LDC R12, c[0x0][0x370] ;  /* 0x0000dc00ff0c7b82 */ /* 0x000ef00000000800 */
[----:B------:R-:W4:Y:S01]  /*0f70*/  LDC R11, c[0x0][0x374] ;  /* 0x0000dd00ff0b7b82 */ /* 0x000f220000000800 */
[----:B-1----:R-:W-:-:S07]  /*0f80*/  ISETP.NE.AND P1, PT, R4, 0x1, PT ;  /* 0x000000010400780c */ /* 0x002fce0003f25270 */
[----:B------:R-:W3:Y:S01]  /*0f90*/  LDC.64 R6, c[0x0][0xb10] ;  /* 0x0002c400ff067b82 */ /* 0x000ee20000000a00 */
[----:B--2---:R-:W-:-:S07]  /*0fa0*/  ISETP.NE.AND P2, PT, R9, 0x1, PT ;  /* 0x000000010900780c */ /* 0x004fce0003f45270 */
[----:B------:R-:W1:Y:S08]  /*0fb0*/  LDC R8, c[0x0][0xb20] ;  /* 0x0002c800ff087b82 */ /* 0x000e700000000800 */
[----:B------:R-:W2:Y:S01]  /*0fc0*/  LDC.64 R2, c[0x0][0xb28] ;  /* 0x0002ca00ff027b82 */ /* 0x000ea20000000a00 */
[----:B----4-:R-:W-:-:S04]  /*0fd0*/  IMAD.HI.U32 R13, R11, R5, RZ ;  /* 0x000000050b0d7227 */ /* 0x010fc800078e00ff */
[----:B------:R-:W-:-:S04]  /*0fe0*/  IMAD.HI.U32 R5, R14, R5, RZ ;  /* 0x000000050e057227 */ /* 0x000fc800078e00ff */
[----:B---3--:R-:W-:-:S05]  /*0ff0*/  IMAD.HI.U32 R16, R12, R6, RZ ;  /* 0x000000060c107227 */ /* 0x008fca00078e00ff */
[-C--:B------:R-:W-:Y:S01]  /*1000*/  @P2 SHF.R.U32.HI R12, RZ, R7.reuse, R16 ;  /* 0x00000007ff0c2219 */ /* 0x080fe20000011610 */
[----:B------:R-:W-:Y:S01]  /*1010*/  IMAD.HI.U32 R16, R15, R6, RZ ;  /* 0x000000060f107227 */ /* 0x000fe200078e00ff */
[-C--:B-1----:R-:W-:Y:S02]  /*1020*/  @P1 SHF.R.U32.HI R11, RZ, R8.reuse, R13 ;  /* 0x00000008ff0b1219 */ /* 0x082fe4000001160d */
[----:B------:R-:W-:Y:S02]  /*1030*/  SHF.R.U32.HI R5, RZ, R8, R5 ;  /* 0x00000008ff057219 */ /* 0x000fe40000011605 */
[----:B------:R-:W-:Y:S02]  /*1040*/  SHF.R.U32.HI R16, RZ, R7, R16 ;  /* 0x00000007ff107219 */ /* 0x000fe40000011610 */
[----:B------:R-:W-:Y:S01]  /*1050*/  SEL R5, R14, R5, !P1 ;  /* 0x000000050e057207 */ /* 0x000fe20004800000 */
[----:B--2---:R-:W-:Y:S01]  /*1060*/  IMAD.HI.U32 R13, R11, R2, RZ ;  /* 0x000000020b0d7227 */ /* 0x004fe200078e00ff */
[----:B------:R-:W-:-:S03]  /*1070*/  SEL R16, R15, R16, !P2 ;  /* 0x000000100f107207 */ /* 0x000fc60005000000 */
[----:B------:R-:W-:Y:S01]  /*1080*/  IMAD.HI.U32 R6, R12, R2, RZ ;  /* 0x000000020c067227 */ /* 0x000fe200078e00ff */
[----:B------:R-:W-:-:S04]  /*1090*/  @P0 SHF.R.U32.HI R11, RZ, R3, R13 ;  /* 0x00000003ff0b0219 */ /* 0x000fc8000001160d */
[----:B------:R-:W-:Y:S01]  /*10a0*/  @P0 SHF.R.U32.HI R12, RZ, R3, R6 ;  /* 0x00000003ff0c0219 */ /* 0x000fe20000011606 */
[----:B------:R-:W-:-:S04]  /*10b0*/  IMAD R11, R11, R10, RZ ;  /* 0x0000000a0b0b7224 */ /* 0x000fc800078e02ff */
[----:B------:R-:W-:Y:S01]  /*10c0*/  IMAD R6, R12, R10, RZ ;  /* 0x0000000a0c067224 */ /* 0x000fe200078e02ff */
[----:B------:R-:W-:-:S04]  /*10d0*/  ISETP.GE.AND P1, PT, R5, R11, PT ;  /* 0x0000000b0500720c */ /* 0x000fc80003f26270 */
[----:B------:R-:W-:Y:S01]  /*10e0*/  ISETP.GE.OR P1, PT, R16, R6, P1 ;  /* 0x000000061000720c */ /* 0x000fe20000f26670 */
[----:B------:R-:W-:-:S05]  /*10f0*/  IMAD.HI.U32 R6, R5, R2, RZ ;  /* 0x0000000205067227 */ /* 0x000fca00078e00ff */
[----:B------:R-:W-:-:S04]  /*1100*/  SHF.R.U32.HI R6, RZ, R3, R6 ;  /* 0x00000003ff067219 */ /* 0x000fc80000011606 */
[----:B------:R-:W-:-:S03]  /*1110*/  SEL R6, R5, R6, !P0 ;  /* 0x0000000605067207 */ /* 0x000fc60004000000 */
[----:B------:R-:W-:Y:S01]  /*1120*/  @!P1 IMAD.HI.U32 R7, R16, R2, RZ ;  /* 0x0000000210079227 */ /* 0x000fe200078e00ff */
[----:B------:R-:W-:-:S04]  /*1130*/  IADD3 R2, PT, PT, -R6, RZ, RZ ;  /* 0x000000ff06027210 */ /* 0x000fc80007ffe1ff */
[----:B------:R-:W-:Y:S01]  /*1140*/  @!P1 SHF.R.U32.HI R3, RZ, R3, R7 ;  /* 0x00000003ff039219 */ /* 0x000fe20000011607 */
[----:B------:R-:W-:Y:S01]  /*1150*/  IMAD R2, R10, R2, R5 ;  /* 0x000000020a027224 */ /* 0x000fe200078e0205 */
[----:B------:R-:W-:Y:S02]  /*1160*/  IADD3 R7, PT, PT, -R5, RZ, RZ ;  /* 0x000000ff05077210 */ /* 0x000fe40007ffe1ff */
[----:B------:R-:W-:-:S03]  /*1170*/  @!P1 SEL R3, R16, R3, !P0 ;  /* 0x0000000310039207 */ /* 0x000fc60004000000 */
[----:B------:R-:W-:Y:S02]  /*1180*/  IMAD R7, R4, R7, R14 ;  /* 0x0000000704077224 */ /* 0x000fe400078e020e */
[--C-:B------:R-:W-:Y:S02]  /*1190*/  @!P1 IMAD.IADD R6, R6, 0x1, -R3.reuse ;  /* 0x0000000106069824 */ /* 0x100fe400078e0a03 */
[----:B------:R-:W-:Y:S01]  /*11a0*/  @!P1 IMAD R3, R2, R12, R3 ;  /* 0x0000000c02039224 */ /* 0x000fe200078e0203 */
[----:B------:R-:W-:Y:S01]  /*11b0*/  IADD3 R2, PT, PT, -R16, RZ, RZ ;  /* 0x000000ff10027210 */ /* 0x000fe20007ffe1ff */
[----:B------:R-:W-:Y:S02]  /*11c0*/  @!P1 IMAD R5, R6, R10, R16 ;  /* 0x0000000a06059224 */ /* 0x000fe400078e0210 */
[----:B------:R-:W-:Y:S02]  /*11d0*/  @!P1 IMAD.MOV.U32 R16, RZ, RZ, R3 ;  /* 0x000000ffff109224 */ /* 0x000fe400078e0003 */
[----:B------:R-:W-:-:S02]  /*11e0*/  IMAD R2, R9, R2, R15 ;  /* 0x0000000209027224 */ /* 0x000fc400078e020f */
[----:B------:R-:W-:Y:S02]  /*11f0*/  IMAD R14, R5, R4, R7 ;  /* 0x00000004050e7224 */ /* 0x000fe400078e0207 */
[----:B------:R-:W-:Y:S02]  /*1200*/  IMAD R15, R16, R9, R2 ;  /* 0x00000009100f7224 */ /* 0x000fe400078e0202 */
.L_x_15:
[----:B------:R-:W1:Y:S01]  /*1210*/  LDCU UR4, c[0x0][0xb30] ;  /* 0x00016600ff0477ac */ /* 0x000e620008000800 */
[----:B------:R-:W2:Y:S08]  /*1220*/  S2UR UR37, SR_CgaCtaId ;  /* 0x00000000002579c3 */ /* 0x000eb00000008800 */
[----:B------:R-:W3:Y:S01]  /*1230*/  LDC R26, c[0x0][0xb24] ;  /* 0x0002c900ff1a7b82 */ /* 0x000ee20000000800 */
[----:B-1----:R-:W-:-:S09]  /*1240*/  UISETP.NE.AND UP1, UPT, UR4, 0x1, UPT ;  /* 0x000000010400788c */ /* 0x002fd2000bf25270 */
[----:B--2---:R-:W-:Y:S05]  /*1250*/  BRA.U UP1, `(.L_x_16) ;  /* 0x0000000101407547 */ /* 0x004fea000b800000 */
[----:B------:R-:W1:Y:S08]  /*1260*/  LDC.64 R4, c[0x0][0xb10] ;  /* 0x0002c400ff047b82 */ /* 0x000e700000000a00 */
[----:B------:R-:W2:Y:S08]  /*1270*/  LDC.64 R2, c[0x0][0xb18] ;  /* 0x0002c600ff027b82 */ /* 0x000eb00000000a00 */
[----:B------:R-:W4:Y:S08]  /*1280*/  LDC R6, c[0x0][0xb20] ;  /* 0x0002c800ff067b82 */ /* 0x000f300000000800 */
[----:B------:R-:W3:Y:S01]  /*1290*/  LDC R7, c[0x0][0xb0c] ;  /* 0x0002c300ff077b82 */ /* 0x000ee20000000800 */
[----:B-1----:R-:W-:-:S05]  /*12a0*/  IMAD.HI.U32 R4, R15, R4, RZ ;  /* 0x000000040f047227 */ /* 0x002fca00078e00ff */
[----:B------:R-:W-:Y:S01]  /*12b0*/  SHF.R.U32.HI R4, RZ, R5, R4 ;  /* 0x00000005ff047219 */ /* 0x000fe20000011604 */
[----:B--2---:R-:W-:Y:S01]  /*12c0*/  IMAD.HI.U32 R3, R14, R3, RZ ;  /* 0x000000030e037227 */ /* 0x004fe200078e00ff */
[----:B------:R-:W-:-:S04]  /*12d0*/  ISETP.NE.AND P0, PT, R2, 0x1, PT ;  /* 0x000000010200780c */ /* 0x000fc80003f05270 */
[----:B----4-:R-:W-:-:S04]  /*12e0*/  SHF.R.U32.HI R3, RZ, R6, R3 ;  /* 0x00000006ff037219 */ /* 0x010fc80000011603 */
[----:B------:R-:W-:Y:S02]  /*12f0*/  SEL R3, R14, R3, !P0 ;  /* 0x000000030e037207 */ /* 0x000fe40004000000 */
[----:B---3--:R-:W-:-:S04]  /*1300*/  ISETP.NE.AND P1, PT, R7, 0x1, PT ;  /* 0x000000010700780c */ /* 0x008fc80003f25270 */
[----:B------:R-:W-:-:S05]  /*1310*/  SEL R4, R15, R4, !P1 ;  /* 0x000000040f047207 */ /* 0x000fca0004800000 */
[----:B------:R-:W-:Y:S02]  /*1320*/  IMAD.IADD R5, R3, 0x1, -R4 ;  /* 0x0000000103057824 */ /* 0x000fe400078e0a04 */
[----:B------:R-:W-:Y:S02]  /*1330*/  IMAD.IADD R3, R4, 0x1, -R3 ;  /* 0x0000000104037824 */ /* 0x000fe400078e0a03 */
[----:B------:R-:W-:Y:S02]  /*1340*/  IMAD R15, R5, R7, R15 ;  /* 0x00000007050f7224 */ /* 0x000fe400078e020f */
[----:B------:R-:W-:-:S07]  /*1350*/  IMAD R14, R3, R2, R14 ;  /* 0x00000002030e7224 */ /* 0x000fce00078e020e */
.L_x_16:
[----:B------:R-:W-:Y:S01]  /*1360*/  BAR.SYNC.DEFER_BLOCKING 0x0 ;  /* 0x0000000000007b1d */ /* 0x000fe20000010000 */
[----:B------:R-:W-:Y:S01]  /*1370*/  UISETP.NE.AND UP1, UPT, UR8, 0x2, UPT ;  /* 0x000000020800788c */ /* 0x000fe2000bf25270 */
[----:B------:R-:W-:Y:S02]  /*1380*/  ISETP.NE.OR P5, PT, R0, 0x2, !P5 ;  /* 0x000000020000780c */ /* 0x000fe40006fa5670 */
[----:B------:R-:W-:-:S06]  /*1390*/  LOP3.LUT R2, R77, 0x1f, RZ, 0xc0, !PT ;  /* 0x0000001f4d027812 */ /* 0x000fcc00078ec0ff */
[----:B------:R-:W-:Y:S05]  /*13a0*/  BRA.U UP1, `(.L_x_17) ;  /* 0x00000015013c7547 */ /* 0x000fea000b800000 */
[----:B------:R-:W1:Y:S01]  /*13b0*/  LDCU UR13, c[0x0][0x38c] ;  /* 0x00007180ff0d77ac */ /* 0x000e620008000800 */
[----:B------:R-:W2:Y:S01]  /*13c0*/  LDC R8, c[0x0][0x370] ;  /* 0x0000dc00ff087b82 */ /* 0x000ea20000000800 */
[----:B------:R-:W-:Y:S01]  /*13d0*/  PLOP3.LUT P1, PT, PT, PT, UP2, 0x80, 0x8 ;  /* 0x000000000008781c */ /* 0x000fe20003f2f028 */
[----:B------:R-:W-:Y:S01]  /*13e0*/  IMAD.MOV.U32 R17, RZ, RZ, 0x1 ;  /* 0x00000001ff117424 */ /* 0x000fe200078e00ff */
[----:B------:R-:W-:Y:S01]  /*13f0*/  ISETP.EQ.OR P4, PT, R2, RZ, P5 ;  /* 0x000000ff0200720c */ /* 0x000fe20002f82670 */
[----:B------:R-:W-:Y:S01]  /*1400*/  IMAD.MOV.U32 R16, RZ, RZ, RZ ;  /* 0x000000ffff107224 */ /* 0x000fe200078e00ff */
[----:B------:R-:W-:Y:S02]  /*1410*/  PLOP3.LUT P1, PT, P1, PT, PT, 0x8, 0x80 ;  /* 0x000000000080781c */ /* 0x000fe40000f2e170 */
[----:B------:R-:W-:Y:S01]  /*1420*/  CS2R R12, SRZ ;  /* 0x00000000000c7805 */ /* 0x000fe2000001ff00 */
[----:B------:R-:W-:Y:S01]  /*1430*/  IMAD.MOV.U32 R11, RZ, RZ, 0x1 ;  /* 0x00000001ff0b7424 */ /* 0x000fe200078e00ff */
[----:B------:R-:W4:Y:S01]  /*1440*/  LDC R0, c[0x0][0x374] ;  /* 0x0000dd00ff007b82 */ /* 0x000f220000000800 */
[----:B------:R-:W2:Y:S01]  /*1450*/  LDCU.64 UR22, c[0x0][0x348] ;  /* 0x00006900ff1677ac */ /* 0x000ea20008000a00 */
[----:B------:R-:W-:Y:S01]  /*1460*/  UMOV UR6, URZ ;  /* 0x000000ff00067c82 */ /* 0x000fe20008000000 */
[----:B-1----:R-:W-:-:S04]  /*1470*/  UIADD3 UR5, UPT, UPT, UR13, 0x3f, URZ ;  /* 0x0000003f0d057890 */ /* 0x002fc8000fffe0ff */
[----:B------:R-:W-:-:S04]  /*1480*/  USHF.R.S32.HI UR4, URZ, 0x1f, UR5 ;  /* 0x0000001fff047899 */ /* 0x000fc80008011405 */
[----:B------:R-:W-:-:S04]  /*1490*/  ULEA.HI UR4, UR4, UR5, URZ, 0x6 ;  /* 0x0000000504047291 */ /* 0x000fc8000f8f30ff */
[----:B------:R-:W-:Y:S02]  /*14a0*/  USHF.R.S32.HI UR15, URZ, 0x6, UR4 ;  /* 0x00000006ff0f7899 */ /* 0x000fe40008011404 */
[----:B------:R-:W-:Y:S02]  /*14b0*/  UIADD3 UR4, UPT, UPT, UR13, -0x1, URZ ;  /* 0xffffffff0d047890 */ /* 0x000fe4000fffe0ff */
[----:B------:R-:W-:Y:S02]  /*14c0*/  UISETP.LT.U32.AND UP0, UPT, UR15, 0x4, UPT ;  /* 0x000000040f00788c */ /* 0x000fe4000bf01070 */
[----:B------:R-:W-:Y:S02]  /*14d0*/  UISETP.GE.U32.AND UP1, UPT, UR4, -0x7f, UPT ;  /* 0xffffff810400788c */ /* 0x000fe4000bf26070 */
[----:B------:R-:W-:Y:S02]  /*14e0*/  USEL UR14, UR15, 0x4, UP0 ;  /* 0x000000040f0e7887 */ /* 0x000fe40008000000 */
[----:B------:R-:W-:-:S02]  /*14f0*/  UIADD3 UR13, UPT, UPT, UR13, 0x7e, URZ ;  /* 0x0000007e0d0d7890 */ /* 0x000fc4000fffe0ff */
[----:B------:R-:W-:Y:S02]  /*1500*/  UIADD3 UR5, UPT, UPT, UR14, -0x1, URZ ;  /* 0xffffffff0e057890 */ /* 0x000fe4000fffe0ff */
[----:B------:R-:W-:-:S03]  /*1510*/  UIADD3 UR7, UPT, UPT, UR15, -UR14, URZ ;  /* 0x8000000e0f077290 */ /* 0x000fc6000fffe0ff */
[----:B------:R-:W-:-:S04]  /*1520*/  @UP1 UIADD3 UR5, UPT, UPT, UR14, URZ, URZ ;  /* 0x000000ff0e051290 */ /* 0x000fc8000fffe0ff */
[----:B--2---:R-:W-:-:S12]  /*1530*/  UIADD3 UR5, UPT, UPT, UR5, 0x1, URZ ;  /* 0x0000000105057890 */ /* 0x004fd8000fffe0ff */
.L_x_39:
[----:B------:R-:W-:Y:S01]  /*1540*/  UISETP.NE.AND UP0, UPT, UR37, URZ, UPT ;  /* 0x000000ff2500728c */ /* 0x000fe2000bf05270 */
[----:B------:R-:W1:Y:S08]  /*1550*/  S2UR UR37, SR_CgaCtaId ;  /* 0x00000000002579c3 */ /* 0x000e700000008800 */
[----:B------:R-:W-:Y:S05]  /*1560*/  BRA.U UP0, `(.L_x_18) ;  /* 0x0000000100347547 */ /* 0x000fea000b800000 */
[----:B------:R-:W2:Y:S01]  /*1570*/  S2R R2, SR_CgaCtaId ;  /* 0x0000000000027919 */ /* 0x000ea20000008800 */
[----:B------:R-:W-:-:S04]  /*1580*/  MOV R3, 0x400 ;  /* 0x0000040000037802 */ /* 0x000fc80000000f00 */
[----:B--2---:R-:W-:Y:S02]  /*1590*/  LEA R2, R2, R3, 0x18 ;  /* 0x0000000302027211 */ /* 0x004fe400078ec0ff */
[----:B------:R-:W-:-:S03]  /*15a0*/  SHF.L.U32 R3, R11, 0x1f, RZ ;  /* 0x0000001f0b037819 */ /* 0x000fc600000006ff */
[----:B------:R-:W-:-:S04]  /*15b0*/  IMAD R2, R12, 0x8, R2 ;  /* 0x000000080c027824 */ /* 0x000fc800078e0202 */
[----:B------:R-:W2:Y:S02]  /*15c0*/  SYNCS.PHASECHK.TRANS64.TRYWAIT P0, [R2+URZ+0x100], R3 ;  /* 0x00010003020075a7 */ /* 0x000ea400080011ff */
[----:B--2---:R-:W-:Y:S05]  /*15d0*/  @!P0 BRA `(.L_x_19) ;  /* 0x0000006800748947 */ /* 0x004fea0003800000 */
.L_x_135:
[----:B------:R-:W-:Y:S01]  /*15e0*/  VIADD R12, R12, 0x1 ;  /* 0x000000010c0c7836 */ /* 0x000fe20000000000 */
[----:B------:R2:W-:Y:S04]  /*15f0*/  SYNCS.ARRIVE.TRANS64.A1T0 RZ, [R2+URZ+0xf0], RZ ;  /* 0x0000f0ff02ff79a7 */ /* 0x0005e800081000ff */
[----:B------:R-:W-:-:S04]  /*1600*/  ISETP.NE.AND P0, PT, R12, 0x2, PT ;  /* 0x000000020c00780c */ /* 0x000fc80003f05270 */
[----:B------:R-:W-:Y:S02]  /*1610*/  SEL R12, R12, RZ, P0 ;  /* 0x000000ff0c0c7207 */ /* 0x000fe40000000000 */
[----:B--2---:R-:W-:-:S04]  /*1620*/  SEL R2, RZ, 0x1, P0 ;  /* 0x00000001ff027807 */ /* 0x004fc80000000000 */
[----:B------:R-:W-:-:S07]  /*1630*/  LOP3.LUT R11, R11, R2, RZ, 0x3c, !PT ;  /* 0x000000020b0b7212 */ /* 0x000fce00078e3cff */
.L_x_18:
[----:B------:R-:W-:Y:S01]  /*1640*/  UMOV UR4, 0x400 ;  /* 0x0000040000047882 */ /* 0x000fe20000000000 */
[----:B------:R-:W-:Y:S01]  /*1650*/  SHF.L.U32 R2, R17, 0x1f, RZ ;  /* 0x0000001f11027819 */ /* 0x000fe200000006ff */
[----:B-1----:R-:W-:Y:S01]  /*1660*/  ULEA UR4, UR37, UR4, 0x18 ;  /* 0x0000000425047291 */ /* 0x002fe2000f8ec0ff */
[----:B------:R-:W-:Y:S01]  /*1670*/  R2UR UR51, R15 ;  /* 0x000000000f3372ca */ /* 0x000fe200000e0000 */
[----:B------:R-:W-:Y:S01]  /*1680*/  UISETP.GE.U32.AND UP0, UPT, UR13, 0x7f, UPT ;  /* 0x0000007f0d00788c */ /* 0x000fe2000bf06070 */
[----:B------:R-:W-:Y:S01]  /*1690*/  R2UR UR34, R14 ;  /* 0x000000000e2272ca */ /* 0x000fe200000e0000 */
[----:B------:R-:W-:Y:S01]  /*16a0*/  ULEA UR8, UR6, UR4, 0x3 ;  /* 0x0000000406087291 */ /* 0x000fe2000f8e18ff */
[----:B------:R-:W-:-:S08]  /*16b0*/  UMOV UR21, URZ ;  /* 0x000000ff00157c82 */ /* 0x000fd00008000000 */
[----:B------:R1:W2:Y:S01]  /*16c0*/  SYNCS.PHASECHK.TRANS64.TRYWAIT P2, [UR8+0x20], R2 ;  /* 0x00002002ff0075a7 */ /* 0x0002a20008041108 */
[----:B------:R-:W-:Y:S02]  /*16d0*/  USHF.L.U32 UR51, UR51, 0x6, URZ ;  /* 0x0000000633337899 */ /* 0x000fe400080006ff */
[----:B------:R-:W-:Y:S01]  /*16e0*/  USHF.L.U32 UR34, UR34, 0x7, URZ ;  /* 0x0000000722227899 */ /* 0x000fe200080006ff */
[----:B------:R-:W-:Y:S11]  /*16f0*/  BRA.U !UP0, `(.L_x_20) ;  /* 0x00000005081c7547 */ /* 0x000ff6000b800000 */
[----:B------:R-:W-:Y:S02]  /*1700*/  UIADD3 UR26, UPT, UPT, UR34, 0x20, URZ ;  /* 0x00000020221a7890 */ /* 0x000fe4000fffe0ff */
[----:B------:R-:W-:Y:S02]  /*1710*/  UIADD3 UR18, UPT, UPT, UR34, 0x40, URZ ;  /* 0x0000004022127890 */ /* 0x000fe4000fffe0ff */
[----:B------:R-:W-:Y:S01]  /*1720*/  UIADD3 UR10, UPT, UPT, UR34, 0x60, URZ ;  /* 0x00000060220a7890 */ /* 0x000fe2000fffe0ff */
[----:B------:R-:W-:Y:S01]  /*1730*/  UMOV UR30, URZ ;  /* 0x000000ff001e7c82 */ /* 0x000fe20008000000 */
[----:B------:R-:W-:-:S10]  /*1740*/  UMOV UR29, UR6 ;  /* 0x00000006001d7c82 */ /* 0x000fd40008000000 */
.L_x_27:
[----:B------:R-:W-:Y:S01]  /*1750*/  ULEA UR49, UR29, UR4, 0x3 ;  /* 0x000000041d317291 */ /* 0x000fe2000f8e18ff */
[----:B--2---:R-:W-:Y:S01]  /*1760*/  @!P5 MOV R3, 0xc000 ;  /* 0x0000c0000003d802 */ /* 0x004fe20000000f00 */
[----:B--2---:R-:W-:Y:S10]  /*1770*/  @P2 BRA `(.L_x_21) ;  /* 0x00000000000c2947 */ /* 0x004ff40003800000 */
[----:B------:R-:W-:-:S04]  /*1780*/  SHF.L.U32 R4, R17, 0x1f, RZ ;  /* 0x0000001f11047819 */ /* 0x000fc800000006ff */
[----:B------:R-:W2:Y:S02]  /*1790*/  SYNCS.PHASECHK.TRANS64.TRYWAIT P0, [UR49+0x20], R4 ;  /* 0x00002004ff0075a7 */ /* 0x000ea40008001131 */
[----:B--2---:R-:W-:Y:S05]  /*17a0*/  @!P0 BRA `(.L_x_22) ;  /* 0x0000006800148947 */ /* 0x004fea0003800000 */
.L_x_21:
[----:B------:R2:W-:Y:S01]  /*17b0*/  @!P5 SYNCS.ARRIVE.TRANS64 RZ, [UR49], R3 ;  /* 0x00000003ffffd9a7 */ /* 0x0005e20008000031 */
[----:B------:R-:W-:Y:S04]  /*17c0*/  BSSY.RECONVERGENT B0, `(.L_x_23) ;  /* 0x0000003000007945 */ /* 0x000fe80003800200 */
[----:B------:R-:W-:Y:S05]  /*17d0*/  @P4 BRA `(.L_x_24) ;  /* 0x0000000000044947 */ /* 0x000fea0003800000 */
[----:B------:R-:W-:Y:S05]  /*17e0*/  BPT.TRAP 0x1 ;  /* 0x000000040000795c */ /* 0x000fea0000300000 */
.L_x_24:
[----:B------:R-:W-:Y:S05]  /*17f0*/  BSYNC.RECONVERGENT B0 ;  /* 0x0000000000007941 */ /* 0x000fea0003800200 */
.L_x_23:
[----:B------:R-:W-:Y:S01]  /*1800*/  UIADD3 UR6, UPT, UPT, UR29, 0x1, URZ ;  /* 0x000000011d067890 */ /* 0x000fe2000fffe0ff */
[----:B------:R-:W-:Y:S01]  /*1810*/  BSSY.RECONVERGENT B0, `(.L_x_25) ;  /* 0x0000030000007945 */ /* 0x000fe20003800200 */
[----:B------:R-:W-:Y:S02]  /*1820*/  ELECT P0, URZ, PT ;  /* 0x0000000000ff782f */ /* 0x000fe40003800000 */
[----:B------:R-:W-:-:S04]  /*1830*/  UISETP.NE.AND UP0, UPT, UR6, 0x4, UPT ;  /* 0x000000040600788c */ /* 0x000fc8000bf05270 */
[----:B------:R-:W-:Y:S02]  /*1840*/  USEL UR9, URZ, 0x1, UP0 ;  /* 0x00000001ff097887 */ /* 0x000fe40008000000 */
[----:B------:R-:W-:-:S04]  /*1850*/  USEL UR6, UR6, URZ, UP0 ;  /* 0x000000ff06067287 */ /* 0x000fc80008000000 */
[----:B------:R-:W-:Y:S01]  /*1860*/  ULEA UR8, UR6, UR4, 0x3 ;  /* 0x0000000406087291 */ /* 0x000fe2000f8e18ff */
[----:B------:R-:W-:-:S04]  /*1870*/  LOP3.LUT R17, R17, UR9, RZ, 0x3c, !PT ;  /* 0x0000000911117c12 */ /* 0x000fc8000f8e3cff */
[----:B-1----:R-:W-:-:S04]  /*1880*/  SHF.L.U32 R2, R17, 0x1f, RZ ;  /* 0x0000001f11027819 */ /* 0x002fc800000006ff */
[----:B------:R1:W1:Y:S01]  /*1890*/  SYNCS.PHASECHK.TRANS64.TRYWAIT P2, [UR8+0x20], R2 ;  /* 0x00002002ff0075a7 */ /* 0x0002620008041108 */
[----:B------:R-:W-:Y:S05]  /*18a0*/  @!P0 BRA `(.L_x_26) ;  /* 0x0000000000988947 */ /* 0x000fea0003800000 */
[----:B------:R-:W-:Y:S02]  /*18b0*/  ULEA UR40, UR29, UR4, 0xe ;  /* 0x000000041d287291 */ /* 0x000fe4000f8e70ff */
[----:B------:R-:W-:Y:S02]  /*18c0*/  UIADD3 UR54, UP1, UPT, UR22, 0x80, URZ ;  /* 0x0000008016367890 */ /* 0x000fe4000ff3e0ff */
[----:B------:R-:W-:Y:S02]  /*18d0*/  USHF.L.U32 UR50, UR30, 0x6, URZ ;  /* 0x000000061e327899 */ /* 0x000fe400080006ff */
[----:B------:R-:W-:Y:S02]  /*18e0*/  ULEA UR8, UR29, UR4, 0xf ;  /* 0x000000041d087291 */ /* 0x000fe4000f8e78ff */
[----:B------:R-:W-:Y:S02]  /*18f0*/  UIADD3 UR46, UP0, UPT, UR22, 0x180, URZ ;  /* 0x00000180162e7890 */ /* 0x000fe4000ff1e0ff */
[----:B------:R-:W-:-:S02]  /*1900*/  UIADD3 UR48, UPT, UPT, UR40, 0x8800, URZ ;  /* 0x0000880028307890 */ /* 0x000fc4000fffe0ff */
[----:B------:R-:W-:Y:S02]  /*1910*/  UIADD3.X UR55, UPT, UPT, URZ, UR23, URZ, UP1, !UPT ;  /* 0x00000017ff377290 */ /* 0x000fe40008ffe4ff */
[----:B------:R-:W-:Y:S02]  /*1920*/  UIADD3 UR42, UPT, UPT, UR50, 0x20, URZ ;  /* 0x00000020322a7890 */ /* 0x000fe4000fffe0ff */
[----:B------:R-:W-:Y:S02]  /*1930*/  UIADD3 UR40, UPT, UPT, UR40, 0xa800, URZ ;  /* 0x0000a80028287890 */ /* 0x000fe4000fffe0ff */
[----:B------:R-:W-:Y:S02]  /*1940*/  UIADD3.X UR47, UPT, UPT, URZ, UR23, URZ, UP0, !UPT ;  /* 0x00000017ff2f7290 */ /* 0x000fe400087fe4ff */
[----:B------:R-:W-:Y:S02]  /*1950*/  UIADD3 UR32, UPT, UPT, UR8, 0x18800, URZ ;  /* 0x0001880008207890 */ /* 0x000fe4000fffe0ff */
[----:B------:R-:W-:-:S02]  /*1960*/  UIADD3 UR24, UPT, UPT, UR8, 0x1a800, URZ ;  /* 0x0001a80008187890 */ /* 0x000fc4000fffe0ff */
[----:B------:R-:W-:Y:S02]  /*1970*/  UIADD3 UR16, UPT, UPT, UR8, 0x1c800, URZ ;  /* 0x0001c80008107890 */ /* 0x000fe4000fffe0ff */
[----:B------:R-:W-:Y:S01]  /*1980*/  UIADD3 UR8, UPT, UPT, UR8, 0x1e800, URZ ;  /* 0x0001e80008087890 */ /* 0x000fe2000fffe0ff */
[----:B------:R-:W-:Y:S01]  /*1990*/  UMOV UR38, 0x0 ;  /* 0x0000000000267882 */ /* 0x000fe20000000000 */
[----:B------:R-:W-:Y:S01]  /*19a0*/  UMOV UR39, 0x10000000 ;  /* 0x1000000000277882 */ /* 0x000fe20000000000 */
[----:B------:R-:W-:Y:S01]  /*19b0*/  UMOV UR41, UR49 ;  /* 0x0000003100297c82 */ /* 0x000fe20008000000 */
[----:B------:R-:W-:Y:S01]  /*19c0*/  UMOV UR43, UR51 ;  /* 0x00000033002b7c82 */ /* 0x000fe20008000000 */
[----:B------:R-:W-:Y:S01]  /*19d0*/  UMOV UR44, UR52 ;  /* 0x00000034002c7c82 */ /* 0x000fe20008000000 */
[----:B------:R-:W-:Y:S01]  /*19e0*/  UMOV UR33, UR49 ;  /* 0x0000003100217c82 */ /* 0x000fe20008000000 */
[----:B------:R-:W-:Y:S01]  /*19f0*/  UMOV UR36, UR52 ;  /* 0x0000003400247c82 */ /* 0x000fe20008000000 */
[----:B------:R1:W-:Y:S01]  /*1a00*/  UTMALDG.3D [UR48], [UR54], desc[UR38] ;  /* 0x00002630360075b4 */ /* 0x0003e20008011000 */
[----:B------:R-:W-:Y:S01]  /*1a10*/  UMOV UR35, UR50 ;  /* 0x0000003200237c82 */ /* 0x000fe20008000000 */
[----:B------:R-:W-:Y:S01]  /*1a20*/  UMOV UR25, UR49 ;  /* 0x0000003100197c82 */ /* 0x000fe20008000000 */
        /* <DEDUP_REMOVED lines=9> */
[----:B------:R1:W-:Y:S01]  /*1ac0*/  UTMALDG.3D [UR32], [UR46], desc[UR38] ;  /* 0x000026202e0075b4 */ /* 0x0003e20008011000 */
[----:B------:R1:W-:Y:S01]  /*1ad0*/  UTMALDG.3D [UR24], [UR46], desc[UR38] ;  /* 0x000026182e0075b4 */ /* 0x0003e20008011000 */
[----:B------:R1:W-:Y:S01]  /*1ae0*/  UTMALDG.3D [UR16], [UR46], desc[UR38] ;  /* 0x000026102e0075b4 */ /* 0x0003e20008011000 */
[----:B------:R1:W-:Y:S01]  /*1af0*/  UTMALDG.3D [UR8], [UR46], desc[UR38] ;  /* 0x000026082e0075b4 */ /* 0x0003e20008011000 */
[----:B------:R-:W-:Y:S01]  /*1b00*/  NOP ;  /* 0x0000000000007918 */ /* 0x000fe20000000000 */
.L_x_26:
[----:B-1----:R-:W-:Y:S05]  /*1b10*/  BSYNC.RECONVERGENT B0 ;  /* 0x0000000000007941 */ /* 0x002fea0003800200 */
.L_x_25:
[----:B------:R-:W-:Y:S01]  /*1b20*/  UIADD3 UR30, UPT, UPT, UR30, 0x1, URZ ;  /* 0x000000011e1e7890 */ /* 0x000fe2000fffe0ff */
[----:B------:R-:W-:Y:S01]  /*1b30*/  UMOV UR29, UR6 ;  /* 0x00000006001d7c82 */ /* 0x000fe20008000000 */
[----:B------:R-:W-:Y:S02]  /*1b40*/  UMOV UR21, UR5 ;  /* 0x0000000500157c82 */ /* 0x000fe40008000000 */
[----:B------:R-:W-:-:S09]  /*1b50*/  UISETP.NE.AND UP0, UPT, UR30, UR5, UPT ;  /* 0x000000051e00728c */ /* 0x000fd2000bf05270 */
[----:B------:R-:W-:Y:S05]  /*1b60*/  BRA.U UP0, `(.L_x_27) ;  /* 0xfffffff900f87547 */ /* 0x000fea000b83ffff */
.L_x_20:
[----:B------:R-:W-:Y:S01]  /*1b70*/  ULEA UR8, UR6, UR4, 0x3 ;  /* 0x0000000406087291 */ /* 0x000fe2000f8e18ff */
[----:B-1----:R-:W-:Y:S01]  /*1b80*/  SHF.L.U32 R2, R17, 0x1f, RZ ;  /* 0x0000001f11027819 */ /* 0x002fe200000006ff */
[----:B------:R-:W-:Y:S01]  /*1b90*/  @!P1 SYNCS.ARRIVE.TRANS64.A1T0 RZ, [UR4+0x88], RZ ;  /* 0x000088ffffff99a7 */ /* 0x000fe20008100004 */
[----:B------:R-:W-:-:S06]  /*1ba0*/  UISETP.GT.AND UP0, UPT, UR15, UR14, UPT ;  /* 0x0000000e0f00728c */ /* 0x000fcc000bf04270 */
[----:B------:R1:W1:Y:S03]  /*1bb0*/  SYNCS.PHASECHK.TRANS64.TRYWAIT P1, [UR8+0x20], R2 ;  /* 0x00002002ff0075a7 */ /* 0x0002660008021108 */
[----:B------:R-:W-:Y:S05]  /*1bc0*/  BRA.U !UP0, `(.L_x_28) ;  /* 0x0000000508187547 */ /* 0x000fea000b800000 */
[----:B------:R-:W-:Y:S02]  /*1bd0*/  UIADD3 UR29, UPT, UPT, UR7, UR21, URZ ;  /* 0x00000015071d7290 */ /* 0x000fe4000fffe0ff */
[----:B------:R-:W-:Y:S02]  /*1be0*/  UIADD3 UR26, UPT, UPT, UR34, 0x20, URZ ;  /* 0x00000020221a7890 */ /* 0x000fe4000fffe0ff */
[----:B------:R-:W-:Y:S02]  /*1bf0*/  UIADD3 UR18, UPT, UPT, UR34, 0x40, URZ ;  /* 0x0000004022127890 */ /* 0x000fe4000fffe0ff */
[----:B------:R-:W-:Y:S01]  /*1c00*/  UIADD3 UR10, UPT, UPT, UR34, 0x60, URZ ;  /* 0x00000060220a7890 */ /* 0x000fe2000fffe0ff */
[----:B------:R-:W-:-:S11]  /*1c10*/  UMOV UR30, UR6 ;  /* 0x00000006001e7c82 */ /* 0x000fd60008000000 */
.L_x_35:
[----:B------:R-:W-:Y:S01]  /*1c20*/  ULEA UR49, UR30, UR4, 0x3 ;  /* 0x000000041e317291 */ /* 0x000fe2000f8e18ff */
[----:B--2---:R-:W-:Y:S01]  /*1c30*/  @!P5 MOV R3, 0xc000 ;  /* 0x0000c0000003d802 */ /* 0x004fe20000000f00 */
[----:B-1----:R-:W-:Y:S10]  /*1c40*/  @P1 BRA `(.L_x_29) ;  /* 0x00000000000c1947 */ /* 0x002ff40003800000 */
[----:B------:R-:W-:-:S04]  /*1c50*/  SHF.L.U32 R4, R17, 0x1f, RZ ;  /* 0x0000001f11047819 */ /* 0x000fc800000006ff */
[----:B------:R-:W1:Y:S02]  /*1c60*/  SYNCS.PHASECHK.TRANS64.TRYWAIT P0, [UR49+0x20], R4 ;  /* 0x00002004ff0075a7 */ /* 0x000e640008001131 */
[----:B-1----:R-:W-:Y:S05]  /*1c70*/  @!P0 BRA `(.L_x_30) ;  /* 0x0000006000f88947 */ /* 0x002fea0003800000 */
.L_x_29:
[----:B------:R2:W-:Y:S01]  /*1c80*/  @!P5 SYNCS.ARRIVE.TRANS64 RZ, [UR49], R3 ;  /* 0x00000003ffffd9a7 */ /* 0x0005e20008000031 */
[----:B------:R-:W-:Y:S04]  /*1c90*/  BSSY.RECONVERGENT B0, `(.L_x_31) ;  /* 0x0000003000007945 */ /* 0x000fe80003800200 */
[----:B------:R-:W-:Y:S05]  /*1ca0*/  @P4 BRA `(.L_x_32) ;  /* 0x0000000000044947 */ /* 0x000fea0003800000 */
[----:B------:R-:W-:Y:S05]  /*1cb0*/  BPT.TRAP 0x1 ;  /* 0x000000040000795c */ /* 0x000fea0000300000 */
.L_x_32:
[----:B------:R-:W-:Y:S05]  /*1cc0*/  BSYNC.RECONVERGENT B0 ;  /* 0x0000000000007941 */ /* 0x000fea0003800200 */
.L_x_31:
        /* <DEDUP_REMOVED lines=20> */
[----:B------:R-:W-:Y:S02]  /*1e10*/  UIADD3 UR32, UPT, UPT, UR8, 0x18800, URZ ;  /* 0x0001880008207890 */ /* 0x000fe4000fffe0ff */
[----:B------:R-:W-:Y:S02]  /*1e20*/  UIADD3.X UR47, UPT, UPT, URZ, UR23, URZ, UP0, !UPT ;  /* 0x00000017ff2f7290 */ /* 0x000fe400087fe4ff */
        /* <DEDUP_REMOVED lines=22> */
[----:B------:R1:W-:Y:S01]  /*1f90*/  UTMALDG.3D [UR32], [UR46], desc[UR38] ;  /* 0x000026202e0075b4 */ /* 0x0003e20008011000 */
[----:B------:R1:W-:Y:S01]  /*1fa0*/  UTMALDG.3D [UR24], [UR46], desc[UR38] ;  /* 0x000026182e0075b4 */ /* 0x0003e20008011000 */
[----:B------:R1:W-:Y:S01]  /*1fb0*/  UTMALDG.3D [UR16], [UR46], desc[UR38] ;  /* 0x000026102e0075b4 */ /* 0x0003e20008011000 */
[----:B------:R1:W-:Y:S01]  /*1fc0*/  UTMALDG.3D [UR8], [UR46], desc[UR38] ;  /* 0x000026082e0075b4 */ /* 0x0003e20008011000 */
[----:B------:R-:W-:Y:S01]  /*1fd0*/  NOP ;  /* 0x0000000000007918 */ /* 0x000fe20000000000 */
.L_x_34:
[----:B-1----:R-:W-:Y:S05]  /*1fe0*/  BSYNC.RECONVERGENT B0 ;  /* 0x0000000000007941 */ /* 0x002fea0003800200 */
.L_x_33:
[----:B------:R-:W-:Y:S01]  /*1ff0*/  UIADD3 UR21, UPT, UPT, UR21, 0x1, URZ ;  /* 0x0000000115157890 */ /* 0x000fe2000fffe0ff */
[----:B------:R-:W-:-:S03]  /*2000*/  UMOV UR30, UR6 ;  /* 0x00000006001e7c82 */ /* 0x000fc60008000000 */
[----:B------:R-:W-:-:S09]  /*2010*/  UISETP.NE.AND UP0, UPT, UR21, UR29, UPT ;  /* 0x0000001d1500728c */ /* 0x000fd2000bf05270 */
[----:B------:R-:W-:Y:S05]  /*2020*/  BRA.U UP0, `(.L_x_35) ;  /* 0xfffffff900fc7547 */ /* 0x000fea000b83ffff */
.L_x_28:
[C---:B-1----:R-:W-:Y:S01]  /*2030*/  LEA R2, R16.reuse, UR4, 0x3 ;  /* 0x0000000410027c11 */ /* 0x042fe2000f8e18ff */
[----:B------:R-:W-:Y:S01]  /*2040*/  NOP ;  /* 0x0000000000007918 */ /* 0x000fe20000000000 */
[----:B--2---:R-:W-:Y:S02]  /*2050*/  SHF.L.U32 R3, R13, 0x1f, RZ ;  /* 0x0000001f0d037819 */ /* 0x004fe400000006ff */
[----:B------:R-:W-:Y:S02]  /*2060*/  LEA R4, R16, UR4, 0x4 ;  /* 0x0000000410047c11 */ /* 0x000fe4000f8e20ff */
[----:B------:R-:W1:Y:S02]  /*2070*/  SYNCS.PHASECHK.TRANS64.TRYWAIT P0, [R2+URZ+0x90], R3 ;  /* 0x00009003020075a7 */ /* 0x000e6400080011ff */
[----:B-1----:R-:W-:Y:S05]  /*2080*/  @!P0 BRA `(.L_x_36) ;  /* 0x00000060000c8947 */ /* 0x002fea0003800000 */
.L_x_138:
[----:B------:R-:W2:Y:S01]  /*2090*/  LDS.128 R4, [R4+0x120] ;  /* 0x0001200004047984 */ /* 0x000ea20000000c00 */
[----:B---3--:R-:W-:Y:S01]  /*20a0*/  ISETP.GE.AND P0, PT, R26, 0x1, PT ;  /* 0x000000011a00780c */ /* 0x008fe20003f06270 */
[----:B-1----:R-:W-:Y:S01]  /*20b0*/  VIADD R2, R2, 0xa0 ;  /* 0x000000a002027836 */ /* 0x002fe20000000000 */
[----:B------:R-:W-:Y:S01]  /*20c0*/  @!PT LDS RZ, [RZ] ;  /* 0x00000000fffff984 */ /* 0x000fe20000000800 */
[----:B------:R-:W-:Y:S01]  /*20d0*/  @!PT LDS RZ, [RZ] ;  /* 0x00000000fffff984 */ /* 0x000fe20000000800 */
[----:B------:R-:W-:Y:S01]  /*20e0*/  @!PT LDS RZ, [RZ] ;  /* 0x00000000fffff984 */ /* 0x000fe20000000800 */
[----:B------:R-:W-:Y:S01]  /*20f0*/  @!PT LDS RZ, [RZ] ;  /* 0x00000000fffff984 */ /* 0x000fe20000000800 */
[----:B------:R1:W-:Y:S06]  /*2100*/  MEMBAR.ALL.CTA ;  /* 0x0000000000007992 */ /* 0x0003ec0000008000 */
[----:B-1----:R-:W1:Y:S01]  /*2110*/  FENCE.VIEW.ASYNC.S ;  /* 0x00000000000073c6 */ /* 0x002e620000000000 */
[----:B------:R-:W-:-:S04]  /*2120*/  PRMT R2, RZ, 0x654, R2 ;  /* 0x00000654ff027816 */ /* 0x000fc80000000002 */
[----:B-1----:R1:W-:Y:S01]  /*2130*/  SYNCS.ARRIVE.TRANS64.RED.A1T0 RZ, [R2+URZ], RZ ;  /* 0x000000ff02ff79a7 */ /* 0x0023e200081004ff */
[----:B--2---:R-:W-:-:S13]  /*2140*/  LOP3.LUT P2, RZ, R6, 0x1, RZ, 0xc0, !PT ;  /* 0x0000000106ff7812 */ /* 0x004fda000784c0ff */
[----:B------:R-:W-:Y:S01]  /*2150*/  @P2 SHF.R.U32.HI R3, RZ, 0x10, R5 ;  /* 0x00000010ff032819 */ /* 0x000fe20000011605 */
[----:B------:R-:W-:Y:S01]  /*2160*/  VOTEU.ANY UP0, P2 ;  /* 0x0000000000ff7886 */ /* 0x000fe20001000100 */
[----:B------:R-:W-:Y:S02]  /*2170*/  @P2 MOV R10, R4 ;  /* 0x00000004000a2202 */ /* 0x000fe40000000f00 */
[----:B------:R-:W-:Y:S02]  /*2180*/  @P2 R2UR.BROADCAST UR8, R3 ;  /* 0x00000000030822ca */ /* 0x000fe400008e0000 */
[----:B------:R-:W-:-:S11]  /*2190*/  @P2 LOP3.LUT R9, R5, 0xffff, RZ, 0xc0, !PT ;  /* 0x0000ffff05092812 */ /* 0x000fd600078ec0ff */
[----:B------:R-:W-:Y:S01]  /*21a0*/  @UP0 UMOV UR52, UR8 ;  /* 0x0000000800340c82 */ /* 0x000fe20008000000 */
[----:B-1----:R-:W-:Y:S05]  /*21b0*/  @!P0 BRA `(.L_x_37) ;  /* 0x0000000000b88947 */ /* 0x002fea0003800000 */
[----:B------:R-:W4:Y:S01]  /*21c0*/  LDC.64 R4, c[0x0][0xb18] ;  /* 0x0002c600ff047b82 */ /* 0x000f220000000a00 */
[----:B------:R-:W-:-:S07]  /*21d0*/  ISETP.NE.AND P3, PT, R26, 0x1, PT ;  /* 0x000000011a00780c */ /* 0x000fce0003f65270 */
[----:B------:R-:W1:Y:S08]  /*21e0*/  LDC.64 R6, c[0x0][0xb10] ;  /* 0x0002c400ff067b82 */ /* 0x000e700000000a00 */
[----:B------:R-:W2:Y:S08]  /*21f0*/  LDC R14, c[0x0][0xb20] ;  /* 0x0002c800ff0e7b82 */ /* 0x000eb00000000800 */
[----:B------:R-:W3:Y:S01]  /*2200*/  LDC R15, c[0x0][0xb0c] ;  /* 0x0002c300ff0f7b82 */ /* 0x000ee20000000800 */
[----:B----4-:R-:W-:Y:S01]  /*2210*/  IMAD.HI.U32 R19, R0, R5, RZ ;  /* 0x0000000500137227 */ /* 0x010fe200078e00ff */
[----:B------:R-:W-:-:S03]  /*2220*/  ISETP.NE.AND P0, PT, R4, 0x1, PT ;  /* 0x000000010400780c */ /* 0x000fc60003f05270 */
[----:B------:R-:W-:-:S03]  /*2230*/  IMAD.HI.U32 R5, R9, R5, RZ ;  /* 0x0000000509057227 */ /* 0x000fc600078e00ff */
[----:B------:R-:W4:Y:S01]  /*2240*/  LDC.64 R2, c[0x0][0xb28] ;  /* 0x0002ca00ff027b82 */ /* 0x000f220000000a00 */
[----:B-1----:R-:W-:-:S04]  /*2250*/  IMAD.HI.U32 R20, R8, R6, RZ ;  /* 0x0000000608147227 */ /* 0x002fc800078e00ff */
[----:B------:R-:W-:Y:S01]  /*2260*/  IMAD.HI.U32 R21, R10, R6, RZ ;  /* 0x000000060a157227 */ /* 0x000fe200078e00ff */
[----:B------:R-:W-:Y:S02]  /*2270*/  SHF.R.U32.HI R20, RZ, R7, R20 ;  /* 0x00000007ff147219 */ /* 0x000fe40000011614 */
[-C--:B--2---:R-:W-:Y:S02]  /*2280*/  SHF.R.U32.HI R19, RZ, R14.reuse, R19 ;  /* 0x0000000eff137219 */ /* 0x084fe40000011613 */
[----:B------:R-:W-:Y:S02]  /*2290*/  SHF.R.U32.HI R5, RZ, R14, R5 ;  /* 0x0000000eff057219 */ /* 0x000fe40000011605 */
[----:B------:R-:W-:Y:S02]  /*22a0*/  SEL R19, R0, R19, !P0 ;  /* 0x0000001300137207 */ /* 0x000fe40004000000 */
[----:B------:R-:W-:Y:S02]  /*22b0*/  SHF.R.U32.HI R21, RZ, R7, R21 ;  /* 0x00000007ff157219 */ /* 0x000fe40000011615 */
[----:B---3--:R-:W-:-:S02]  /*22c0*/  ISETP.NE.AND P1, PT, R15, 0x1, PT ;  /* 0x000000010f00780c */ /* 0x008fc40003f25270 */
[----:B------:R-:W-:Y:S02]  /*22d0*/  SEL R5, R9, R5, !P0 ;  /* 0x0000000509057207 */ /* 0x000fe40004000000 */
[----:B------:R-:W-:Y:S02]  /*22e0*/  SEL R20, R8, R20, !P1 ;  /* 0x0000001408147207 */ /* 0x000fe40004800000 */
[----:B------:R-:W-:Y:S01]  /*22f0*/  SEL R21, R10, R21, !P1 ;  /* 0x000000150a157207 */ /* 0x000fe20004800000 */
[----:B----4-:R-:W-:-:S04]  /*2300*/  IMAD.HI.U32 R18, R19, R2, RZ ;  /* 0x0000000213127227 */ /* 0x010fc800078e00ff */
        /* <DEDUP_REMOVED lines=10> */
[----:B------:R-:W-:-:S04]  /*23b0*/  @!P0 IMAD.HI.U32 R7, R21, R2, RZ ;  /* 0x0000000215078227 */ /* 0x000fc800078e00ff */
[----:B------:R-:W-:Y:S01]  /*23c0*/  IMAD.MOV R2, RZ, RZ, -R6 ;  /* 0x000000ffff027224 */ /* 0x000fe200078e0a06 */
[----:B------:R-:W-:Y:S02]  /*23d0*/  @!P0 SHF.R.U32.HI R3, RZ, R3, R7 ;  /* 0x00000003ff038219 */ /* 0x000fe40000011607 */
[----:B------:R-:W-:Y:S01]  /*23e0*/  IADD3 R7, PT, PT, -R5, RZ, RZ ;  /* 0x000000ff05077210 */ /* 0x000fe20007ffe1ff */
[----:B------:R-:W-:Y:S01]  /*23f0*/  IMAD R2, R26, R2, R5 ;  /* 0x000000021a027224 */ /* 0x000fe200078e0205 */
        /* <DEDUP_REMOVED lines=10> */
.L_x_37:
[----:B------:R-:W1:Y:S02]  /*24a0*/  LDCU UR8, c[0x0][0xb30] ;  /* 0x00016600ff0877ac */ /* 0x000e640008000800 */
[----:B-1----:R-:W-:-:S09]  /*24b0*/  UISETP.NE.AND UP0, UPT, UR8, 0x1, UPT ;  /* 0x000000010800788c */ /* 0x002fd2000bf05270 */
[----:B------:R-:W-:Y:S05]  /*24c0*/  BRA.U UP0, `(.L_x_38) ;  /* 0x0000000100407547 */ /* 0x000fea000b800000 */
[----:B------:R-:W1:Y:S08]  /*24d0*/  LDC.64 R4, c[0x0][0xb10] ;  /* 0x0002c400ff047b82 */ /* 0x000e700000000a00 */
[----:B------:R-:W2:Y:S08]  /*24e0*/  LDC.64 R2, c[0x0][0xb18] ;  /* 0x0002c600ff027b82 */ /* 0x000eb00000000a00 */
[----:B------:R-:W3:Y:S08]  /*24f0*/  LDC R6, c[0x0][0xb20] ;  /* 0x0002c800ff067b82 */ /* 0x000ef00000000800 */
[----:B------:R-:W4:Y:S01]  /*2500*/  LDC R7, c[0x0][0xb0c] ;  /* 0x0002c300ff077b82 */ /* 0x000f220000000800 */
[----:B-1----:R-:W-:-:S05]  /*2510*/  IMAD.HI.U32 R4, R10, R4, RZ ;  /* 0x000000040a047227 */ /* 0x002fca00078e00ff */
[----:B------:R-:W-:Y:S01]  /*2520*/  SHF.R.U32.HI R4, RZ, R5, R4 ;  /* 0x00000005ff047219 */ /* 0x000fe20000011604 */
[----:B--2---:R-:W-:Y:S01]  /*2530*/  IMAD.HI.U32 R3, R9, R3, RZ ;  /* 0x0000000309037227 */ /* 0x004fe200078e00ff */
[----:B------:R-:W-:-:S04]  /*2540*/  ISETP.NE.AND P0, PT, R2, 0x1, PT ;  /* 0x000000010200780c */ /* 0x000fc80003f05270 */
[----:B---3--:R-:W-:-:S04]  /*2550*/  SHF.R.U32.HI R3, RZ, R6, R3 ;  /* 0x00000006ff037219 */ /* 0x008fc80000011603 */
[----:B------:R-:W-:Y:S02]  /*2560*/  SEL R3, R9, R3, !P0 ;  /* 0x0000000309037207 */ /* 0x000fe40004000000 */
[----:B----4-:R-:W-:-:S04]  /*2570*/  ISETP.NE.AND P1, PT, R7, 0x1, PT ;  /* 0x000000010700780c */ /* 0x010fc80003f25270 */
[----:B------:R-:W-:-:S05]  /*2580*/  SEL R4, R10, R4, !P1 ;  /* 0x000000040a047207 */ /* 0x000fca0004800000 */
[----:B------:R-:W-:Y:S02]  /*2590*/  IMAD.IADD R5, R3, 0x1, -R4 ;  /* 0x0000000103057824 */ /* 0x000fe400078e0a04 */
[----:B------:R-:W-:Y:S02]  /*25a0*/  IMAD.IADD R3, R4, 0x1, -R3 ;  /* 0x0000000104037824 */ /* 0x000fe400078e0a03 */
[----:B------:R-:W-:Y:S02]  /*25b0*/  IMAD R10, R5, R7, R10 ;  /* 0x00000007050a7224 */ /* 0x000fe400078e020a */
[----:B------:R-:W-:-:S07]  /*25c0*/  IMAD R9, R3, R2, R9 ;  /* 0x0000000203097224 */ /* 0x000fce00078e0209 */
.L_x_38:
[----:B------:R-:W-:Y:S01]  /*25d0*/  VIADD R16, R16, 0x1 ;  /* 0x0000000110107836 */ /* 0x000fe20000000000 */
[----:B------:R-:W-:Y:S01]  /*25e0*/  PLOP3.LUT P1, PT, PT, PT, PT, 0x80, 0x8 ;  /* 0x000000000008781c */ /* 0x000fe20003f2f070 */
[----:B------:R-:W-:Y:S02]  /*25f0*/  IMAD.IADD R15, R10, 0x1, R63 ;  /* 0x000000010a0f7824 */ /* 0x000fe400078e023f */
[----:B------:R-:W-:Y:S01]  /*2600*/  IMAD.IADD R14, R9, 0x1, R62 ;  /* 0x00000001090e7824 */ /* 0x000fe200078e023e */
[----:B------:R-:W-:-:S04]  /*2610*/  ISETP.NE.AND P0, PT, R16, 0x2, PT ;  /* 0x000000021000780c */ /* 0x000fc80003f05270 */
[----:B------:R-:W-:Y:S02]  /*2620*/  SEL R2, RZ, 0x1, P0 ;  /* 0x00000001ff027807 */ /* 0x000fe40000000000 */
[----:B------:R-:W-:Y:S02]  /*2630*/  SEL R16, R16, RZ, P0 ;  /* 0x000000ff10107207 */ /* 0x000fe40000000000 */
[----:B------:R-:W-:Y:S01]  /*2640*/  LOP3.LUT R13, R13, R2, RZ, 0x3c, !PT ;  /* 0x000000020d0d7212 */ /* 0x000fe200078e3cff */
[----:B------:R-:W-:Y:S06]  /*2650*/  @P2 BRA `(.L_x_39) ;  /* 0xffffffec00b82947 */ /* 0x000fec000383ffff */
[----:B------:R-:W-:Y:S01]  /*2660*/  UIADD3 UR4, UPT, UPT, UR4, 0x20, URZ ;  /* 0x0000002004047890 */ /* 0x000fe2000fffe0ff */
[----:B------:R-:W-:-:S03]  /*2670*/  SHF.L.U32 R2, R17, 0x1f, RZ ;  /* 0x0000001f11027819 */ /* 0x000fc600000006ff */
[----:B------:R-:W-:-:S09]  /*2680*/  ULEA UR5, UR6, UR4, 0x3 ;  /* 0x0000000406057291 */ /* 0x000fd2000f8e18ff */
[----:B------:R-:W1:Y:S02]  /*2690*/  SYNCS.PHASECHK.TRANS64.TRYWAIT P0, [UR5], R2 ;  /* 0x00000002ff0075a7 */ /* 0x000e640008001105 */
[----:B-1----:R-:W-:Y:S05]  /*26a0*/  @!P0 BRA `(.L_x_40) ;  /* 0x0000005800988947 */ /* 0x002fea0003800000 */
.L_x_140:
[----:B------:R-:W-:-:S04]  /*26b0*/  UIADD3 UR6, UPT, UPT, UR6, 0x1, URZ ;  /* 0x0000000106067890 */ /* 0x000fc8000fffe0ff */
[----:B------:R-:W-:-:S04]  /*26c0*/  UISETP.NE.AND UP0, UPT, UR6, 0x4, UPT ;  /* 0x000000040600788c */ /* 0x000fc8000bf05270 */
[----:B------:R-:W-:Y:S02]  /*26d0*/  USEL UR7, URZ, 0x1, UP0 ;  /* 0x00000001ff077887 */ /* 0x000fe40008000000 */
[----:B------:R-:W-:-:S04]  /*26e0*/  USEL UR6, UR6, URZ, UP0 ;  /* 0x000000ff06067287 */ /* 0x000fc80008000000 */
[----:B------:R-:W-:Y:S01]  /*26f0*/  ULEA UR5, UR6, UR4, 0x3 ;  /* 0x0000000406057291 */ /* 0x000fe2000f8e18ff */
[----:B-1----:R-:W-:-:S04]  /*2700*/  LOP3.LUT R2, R17, UR7, RZ, 0x3c, !PT ;  /* 0x0000000711027c12 */ /* 0x002fc8000f8e3cff */
[----:B------:R-:W-:-:S04]  /*2710*/  SHF.L.U32 R3, R2, 0x1f, RZ ;  /* 0x0000001f02037819 */ /* 0x000fc800000006ff */
[----:B------:R-:W1:Y:S02]  /*2720*/  SYNCS.PHASECHK.TRANS64.TRYWAIT P0, [UR5], R3 ;  /* 0x00000003ff0075a7 */ /* 0x000e640008001105 */
[----:B-1----:R-:W-:Y:S05]  /*2730*/  @!P0 BRA `(.L_x_41) ;  /* 0x00000058008c8947 */ /* 0x002fea0003800000 */
.L_x_142:
[----:B------:R-:W-:-:S04]  /*2740*/  UIADD3 UR6, UPT, UPT, UR6, 0x1, URZ ;  /* 0x0000000106067890 */ /* 0x000fc8000fffe0ff */
[----:B------:R-:W-:-:S04]  /*2750*/  UISETP.NE.AND UP0, UPT, UR6, 0x4, UPT ;  /* 0x000000040600788c */ /* 0x000fc8000bf05270 */
[----:B------:R-:W-:Y:S02]  /*2760*/  USEL UR7, URZ, 0x1, UP0 ;  /* 0x00000001ff077887 */ /* 0x000fe40008000000 */
[----:B------:R-:W-:-:S04]  /*2770*/  USEL UR6, UR6, URZ, UP0 ;  /* 0x000000ff06067287 */ /* 0x000fc80008000000 */
[----:B------:R-:W-:Y:S01]  /*2780*/  ULEA UR5, UR6, UR4, 0x3 ;  /* 0x0000000406057291 */ /* 0x000fe2000f8e18ff */
[----:B------:R-:W-:-:S04]  /*2790*/  LOP3.LUT R2, R2, UR7, RZ, 0x3c, !PT ;  /* 0x0000000702027c12 */ /* 0x000fc8000f8e3cff */
[----:B-1----:R-:W-:-:S04]  /*27a0*/  SHF.L.U32 R3, R2, 0x1f, RZ ;  /* 0x0000001f02037819 */ /* 0x002fc800000006ff */
[----:B------:R-:W1:Y:S02]  /*27b0*/  SYNCS.PHASECHK.TRANS64.TRYWAIT P0, [UR5], R3 ;  /* 0x00000003ff0075a7 */ /* 0x000e640008001105 */
[----:B-1----:R-:W-:Y:S05]  /*27c0*/  @!P0 BRA `(.L_x_42) ;  /* 0x0000005800808947 */ /* 0x002fea0003800000 */
.L_x_144:
[----:B------:R-:W-:-:S04]  /*27d0*/  UIADD3 UR6, UPT, UPT, UR6, 0x1, URZ ;  /* 0x0000000106067890 */ /* 0x000fc8000fffe0ff */
[----:B------:R-:W-:-:S04]  /*27e0*/  UISETP.NE.AND UP0, UPT, UR6, 0x4, UPT ;  /* 0x000000040600788c */ /* 0x000fc8000bf05270 */
[----:B------:R-:W-:Y:S02]  /*27f0*/  USEL UR5, URZ, 0x1, UP0 ;  /* 0x00000001ff057887 */ /* 0x000fe40008000000 */
[----:B------:R-:W-:-:S04]  /*2800*/  USEL UR6, UR6, URZ, UP0 ;  /* 0x000000ff06067287 */ /* 0x000fc80008000000 */
[----:B------:R-:W-:Y:S01]  /*2810*/  ULEA UR6, UR6, UR4, 0x3 ;  /* 0x0000000406067291 */ /* 0x000fe2000f8e18ff */
[----:B------:R-:W-:-:S04]  /*2820*/  LOP3.LUT R2, R2, UR5, RZ, 0x3c, !PT ;  /* 0x0000000502027c12 */ /* 0x000fc8000f8e3cff */
[----:B------:R-:W-:Y:S01]  /*2830*/  SHF.L.U32 R2, R2, 0x1f, RZ ;  /* 0x0000001f02027819 */ /* 0x000fe200000006ff */
[----:B-1--4-:R-:W-:-:S07]  /*2840*/  IMAD.U32 R0, RZ, RZ, UR6 ;  /* 0x00000006ff007e24 */ /* 0x012fce000f8e00ff */
.L_x_43:
[----:B-1----:R1:W2:Y:S02]  /*2850*/  SYNCS.PHASECHK.TRANS64.TRYWAIT P0, [R0+URZ], R2 ;  /* 0x00000002000075a7 */ /* 0x0022a400080011ff */
[----:B--2---:R-:W-:Y:S05]  /*2860*/  @!P0 NANOSLEEP.SYNCS 0x989680 ;  /* 0x009896800000895d */ /* 0x004fea0003900000 */
[----:B------:R-:W2:Y:S02]  /*2870*/  @!P0 SYNCS.PHASECHK.TRANS64 P0, [R0+URZ], R2 ;  /* 0x00000002000085a7 */ /* 0x000ea400080010ff */
[----:B--2---:R-:W-:Y:S05]  /*2880*/  @P0 EXIT ;  /* 0x000000000000094d */ /* 0x004fea0003800000 */
[----:B------:R-:W-:Y:S05]  /*2890*/  BRA `(.L_x_43) ;  /* 0xfffffffc00ec7947 */ /* 0x000fea000383ffff */
.L_x_17:
[----:B------:R-:W-:-:S04]  /*28a0*/  UISETP.NE.AND UP1, UPT, UR37, URZ, UPT ;  /* 0x000000ff2500728c */ /* 0x000fc8000bf25270 */
[----:B------:R-:W-:-:S09]  /*28b0*/  UISETP.NE.OR UP1, UPT, UR8, 0x1, UP1 ;  /* 0x000000010800788c */ /* 0x000fd20008f25670 */
[----:B------:R-:W-:Y:S05]  /*28c0*/  BRA.U UP1, `(.L_x_44) ;  /* 0x0000000501487547 */ /* 0x000fea000b800000 */
[----:B------:R-:W-:Y:S01]  /*28d0*/  ISETP.NE.AND P2, PT, R2, RZ, PT ;  /* 0x000000ff0200720c */ /* 0x000fe20003f45270 */
[----:B------:R-:W-:Y:S01]  /*28e0*/  IMAD.MOV.U32 R12, RZ, RZ, 0x1 ;  /* 0x00000001ff0c7424 */ /* 0x000fe200078e00ff */
[----:B------:R-:W-:Y:S02]  /*28f0*/  CS2R R10, SRZ ;  /* 0x00000000000a7805 */ /* 0x000fe4000001ff00 */
[----:B------:R-:W-:Y:S01]  /*2900*/  CS2R R8, SRZ ;  /* 0x0000000000087805 */ /* 0x000fe2000001ff00 */
[----:B------:R-:W-:Y:S01]  /*2910*/  UMOV UR4, 0x400 ;  /* 0x0000040000047882 */ /* 0x000fe20000000000 */
[----:B------:R-:W-:Y:S01]  /*2920*/  UMOV UR6, URZ ;  /* 0x000000ff00067c82 */ /* 0x000fe20008000000 */
[----:B------:R-:W-:-:S12]  /*2930*/  ULEA UR37, UR37, UR4, 0x18 ;  /* 0x0000000425257291 */ /* 0x000fd8000f8ec0ff */
.L_x_48:
[----:B------:R-:W-:Y:S02]  /*2940*/  LEA R0, R8, UR37, 0x3 ;  /* 0x0000002508007c11 */ /* 0x000fe4000f8e18ff */
[----:B------:R-:W-:-:S03]  /*2950*/  SHF.L.U32 R4, R9, 0x1f, RZ ;  /* 0x0000001f09047819 */ /* 0x000fc600000006ff */
[----:B------:R-:W-:Y:S01]  /*2960*/  VIADD R5, R0, 0x100 ;  /* 0x0000010000057836 */ /* 0x000fe20000000000 */
[----:B------:R-:W1:Y:S02]  /*2970*/  SYNCS.PHASECHK.TRANS64.TRYWAIT P0, [R0+URZ+0xf0], R4 ;  /* 0x0000f004000075a7 */ /* 0x000e6400080011ff */
[----:B-1----:R-:W-:Y:S05]  /*2980*/  @!P0 BRA `(.L_x_45) ;  /* 0x0000005800288947 */ /* 0x002fea0003800000 */
.L_x_145:
[----:B------:R-:W-:Y:S01]  /*2990*/  ULEA UR5, UR6, UR37, 0x3 ;  /* 0x0000002506057291 */ /* 0x000fe2000f8e18ff */
[----:B-1----:R-:W-:Y:S01]  /*29a0*/  PRMT R0, RZ, 0x654, R5 ;  /* 0x00000654ff007816 */ /* 0x002fe20000000005 */
[----:B------:R-:W-:Y:S01]  /*29b0*/  @!P2 IMAD.MOV.U32 R4, RZ, RZ, 0x10 ;  /* 0x00000010ff04a424 */ /* 0x000fe200078e00ff */
[----:B------:R-:W-:Y:S01]  /*29c0*/  SHF.L.U32 R5, R12, 0x1f, RZ ;  /* 0x0000001f0c057819 */ /* 0x000fe200000006ff */
[----:B------:R-:W-:Y:S01]  /*29d0*/  UIADD3 UR4, UPT, UPT, UR5, 0x90, URZ ;  /* 0x0000009005047890 */ /* 0x000fe2000fffe0ff */
[----:B------:R1:W-:Y:S05]  /*29e0*/  SYNCS.ARRIVE.TRANS64.RED.A1T0 RZ, [R0+URZ], RZ ;  /* 0x000000ff00ff79a7 */ /* 0x0003ea00081004ff */
[----:B------:R-:W-:Y:S01]  /*29f0*/  IMAD.U32 R6, RZ, RZ, UR4 ;  /* 0x00000004ff067e24 */ /* 0x000fe2000f8e00ff */
[----:B------:R-:W2:Y:S04]  /*2a00*/  SYNCS.PHASECHK.TRANS64.TRYWAIT P0, [UR5+0xa0], R5 ;  /* 0x0000a005ff0075a7 */ /* 0x000ea80008001105 */
[----:B------:R-:W-:Y:S01]  /*2a10*/  PRMT R6, R2, 0x654, R6 ;  /* 0x0000065402067816 */ /* 0x000fe20000000006 */
[----:B-12---:R-:W-:Y:S06]  /*2a20*/  @!P0 BRA `(.L_x_46) ;  /* 0x0000005800148947 */ /* 0x006fec0003800000 */
.L_x_147:
[----:B------:R-:W-:Y:S01]  /*2a30*/  ULEA UR4, UR6, UR37, 0x4 ;  /* 0x0000002506047291 */ /* 0x000fe2000f8e20ff */
[----:B------:R-:W-:Y:S01]  /*2a40*/  SEL R3, R6, R3, !P2 ;  /* 0x0000000306037207 */ /* 0x000fe20005000000 */
[----:B------:R-:W-:Y:S01]  /*2a50*/  UIADD3 UR5, UPT, UPT, UR5, 0x90, URZ ;  /* 0x0000009005057890 */ /* 0x000fe2000fffe0ff */
[----:B-1----:R-:W-:Y:S01]  /*2a60*/  LEA R0, R11, UR37, 0x3 ;  /* 0x000000250b007c11 */ /* 0x002fe2000f8e18ff */
[----:B------:R-:W-:Y:S01]  /*2a70*/  UIADD3 UR4, UPT, UPT, UR4, 0x120, URZ ;  /* 0x0000012004047890 */ /* 0x000fe2000fffe0ff */
[----:B------:R1:W-:Y:S01]  /*2a80*/  @!P2 SYNCS.ARRIVE.TRANS64.RED RZ, [R3+URZ], R4 ;  /* 0x0000000403ffa9a7 */ /* 0x0003e200080004ff */
[----:B------:R-:W-:Y:S01]  /*2a90*/  UIADD3 UR6, UPT, UPT, UR6, 0x1, URZ ;  /* 0x0000000106067890 */ /* 0x000fe2000fffe0ff */
[----:B------:R-:W-:-:S03]  /*2aa0*/  VIADD R8, R8, 0x1 ;  /* 0x0000000108087836 */ /* 0x000fc60000000000 */
[----:B------:R-:W-:Y:S02]  /*2ab0*/  UISETP.NE.AND UP0, UPT, UR6, 0x2, UPT ;  /* 0x000000020600788c */ /* 0x000fe4000bf05270 */
[----:B------:R-:W-:Y:S01]  /*2ac0*/  ISETP.NE.AND P0, PT, R8, 0x2, PT ;  /* 0x000000020800780c */ /* 0x000fe20003f05270 */
[----:B------:R-:W-:Y:S06]  /*2ad0*/  UGETNEXTWORKID.BROADCAST [UR4], [UR5] ;  /* 0x00000000040073ca */ /* 0x000fec0008000100 */
[----:B------:R-:W-:Y:S02]  /*2ae0*/  USEL UR4, URZ, 0x1, UP0 ;  /* 0x00000001ff047887 */ /* 0x000fe40008000000 */
[----:B------:R-:W-:-:S04]  /*2af0*/  USEL UR6, UR6, URZ, UP0 ;  /* 0x000000ff06067287 */ /* 0x000fc80008000000 */
[----:B------:R-:W-:Y:S02]  /*2b00*/  LOP3.LUT R12, R12, UR4, RZ, 0x3c, !PT ;  /* 0x000000040c0c7c12 */ /* 0x000fe4000f8e3cff */
[----:B-1----:R-:W-:-:S04]  /*2b10*/  SHF.L.U32 R4, R10, 0x1f, RZ ;  /* 0x0000001f0a047819 */ /* 0x002fc800000006ff */
[----:B------:R-:W1:Y:S02]  /*2b20*/  SYNCS.PHASECHK.TRANS64.TRYWAIT P1, [R0+URZ+0x90], R4 ;  /* 0x00009004000075a7 */ /* 0x000e6400080211ff */
[----:B-1----:R-:W-:Y:S05]  /*2b30*/  @!P1 BRA `(.L_x_47) ;  /* 0x0000005400e89947 */ /* 0x002fea0003800000 */
.L_x_148:
[C---:B-1----:R-:W-:Y:S01]  /*2b40*/  LEA R4, R11.reuse, UR37, 0x4 ;  /* 0x000000250b047c11 */ /* 0x042fe2000f8e20ff */
[----:B------:R-:W-:Y:S01]  /*2b50*/  VIADD R0, R0, 0xa0 ;  /* 0x000000a000007836 */ /* 0x000fe20000000000 */
[----:B------:R-:W-:Y:S01]  /*2b60*/  SEL R8, R8, RZ, P0 ;  /* 0x000000ff08087207 */ /* 0x000fe20000000000 */
[----:B------:R-:W-:-:S03]  /*2b70*/  VIADD R11, R11, 0x1 ;  /* 0x000000010b0b7836 */ /* 0x000fc60000000000 */
[----:B------:R-:W1:Y:S01]  /*2b80*/  LDS.128 R4, [R4+0x120] ;  /* 0x0001200004047984 */ /* 0x000e620000000c00 */
[----:B------:R-:W-:Y:S02]  /*2b90*/  PRMT R0, RZ, 0x654, R0 ;  /* 0x00000654ff007816 */ /* 0x000fe40000000000 */
[C---:B------:R-:W-:Y:S01]  /*2ba0*/  ISETP.NE.AND P1, PT, R11.reuse, 0x2, PT ;  /* 0x000000020b00780c */ /* 0x040fe20003f25270 */
[----:B------:R-:W-:Y:S01]  /*2bb0*/  @!PT LDS RZ, [RZ] ;  /* 0x00000000fffff984 */ /* 0x000fe20000000800 */
[----:B------:R-:W-:Y:S01]  /*2bc0*/  @!PT LDS RZ, [RZ] ;  /* 0x00000000fffff984 */ /* 0x000fe20000000800 */
[----:B------:R-:W-:Y:S01]  /*2bd0*/  @!PT LDS RZ, [RZ] ;  /* 0x00000000fffff984 */ /* 0x000fe20000000800 */
[----:B------:R-:W-:Y:S01]  /*2be0*/  @!PT LDS RZ, [RZ] ;  /* 0x00000000fffff984 */ /* 0x000fe20000000800 */
[----:B------:R2:W-:Y:S06]  /*2bf0*/  MEMBAR.ALL.CTA ;  /* 0x0000000000007992 */ /* 0x0005ec0000008000 */
[----:B--2---:R-:W2:Y:S01]  /*2c00*/  FENCE.VIEW.ASYNC.S ;  /* 0x00000000000073c6 */ /* 0x004ea20000000000 */
[----:B------:R-:W-:Y:S01]  /*2c10*/  SEL R11, R11, RZ, P1 ;  /* 0x000000ff0b0b7207 */ /* 0x000fe20000800000 */
[----:B--2---:R2:W-:Y:S01]  /*2c20*/  SYNCS.ARRIVE.TRANS64.RED.A1T0 RZ, [R0+URZ], RZ ;  /* 0x000000ff00ff79a7 */ /* 0x0045e200081004ff */
[----:B-1----:R-:W-:-:S02]  /*2c30*/  LOP3.LUT P3, RZ, R6, 0x1, RZ, 0xc0, !PT ;  /* 0x0000000106ff7812 */ /* 0x002fc4000786c0ff */
[----:B------:R-:W-:-:S04]  /*2c40*/  SEL R4, RZ, 0x1, P1 ;  /* 0x00000001ff047807 */ /* 0x000fc80000800000 */
[----:B------:R-:W-:Y:S02]  /*2c50*/  LOP3.LUT R10, R10, R4, RZ, 0x3c, !PT ;  /* 0x000000040a0a7212 */ /* 0x000fe400078e3cff */
[----:B--2---:R-:W-:-:S04]  /*2c60*/  SEL R0, RZ, 0x1, P0 ;  /* 0x00000001ff007807 */ /* 0x004fc80000000000 */
[----:B------:R-:W-:Y:S01]  /*2c70*/  LOP3.LUT R9, R9, R0, RZ, 0x3c, !PT ;  /* 0x0000000009097212 */ /* 0x000fe200078e3cff */
[----:B------:R-:W-:Y:S06]  /*2c80*/  @P3 BRA `(.L_x_48) ;  /* 0xfffffffc002c3947 */ /* 0x000fec000383ffff */
[----:B------:R-:W-:Y:S01]  /*2c90*/  ULEA UR5, UR6, UR37, 0x3 ;  /* 0x0000002506057291 */ /* 0x000fe2000f8e18ff */
[----:B------:R-:W-:-:S08]  /*2ca0*/  SHF.L.U32 R2, R12, 0x1f, RZ ;  /* 0x0000001f0c027819 */ /* 0x000fd000000006ff */
[----:B------:R-:W1:Y:S02]  /*2cb0*/  SYNCS.PHASECHK.TRANS64 P0, [UR5+0xa0], R2 ;  /* 0x0000a002ff0075a7 */ /* 0x000e640008001005 */
[----:B-1----:R-:W-:Y:S05]  /*2cc0*/  @P0 BRA `(.L_x_49) ;  /* 0x0000000000080947 */ /* 0x002fea0003800000 */
[----:B------:R-:W1:Y:S02]  /*2cd0*/  SYNCS.PHASECHK.TRANS64.TRYWAIT P0, [UR5+0xa0], R2 ;  /* 0x0000a002ff0075a7 */ /* 0x000e640008001105 */
[----:B-1----:R-:W-:Y:S05]  /*2ce0*/  @!P0 BRA `(.L_x_50) ;  /* 0x0000005400908947 */ /* 0x002fea0003800000 */
.L_x_49:
[----:B------:R-:W-:-:S04]  /*2cf0*/  UIADD3 UR4, UPT, UPT, UR6, 0x1, URZ ;  /* 0x0000000106047890 */ /* 0x000fc8000fffe0ff */
[----:B------:R-:W-:-:S04]  /*2d00*/  UISETP.NE.AND UP0, UPT, UR4, 0x2, UPT ;  /* 0x000000020400788c */ /* 0x000fc8000bf05270 */
[----:B------:R-:W-:Y:S02]  /*2d10*/  USEL UR7, URZ, 0x1, UP0 ;  /* 0x00000001ff077887 */ /* 0x000fe40008000000 */
[----:B------:R-:W-:-:S04]  /*2d20*/  USEL UR4, UR4, URZ, UP0 ;  /* 0x000000ff04047287 */ /* 0x000fc80008000000 */
[----:B------:R-:W-:Y:S01]  /*2d30*/  ULEA UR4, UR4, UR37, 0x3 ;  /* 0x0000002504047291 */ /* 0x000fe2000f8e18ff */
[----:B-1----:R-:W-:-:S04]  /*2d40*/  LOP3.LUT R2, R12, UR7, RZ, 0x3c, !PT ;  /* 0x000000070c027c12 */ /* 0x002fc8000f8e3cff */
[----:B------:R-:W-:-:S04]  /*2d50*/  SHF.L.U32 R0, R2, 0x1f, RZ ;  /* 0x0000001f02007819 */ /* 0x000fc800000006ff */
[----:B------:R-:W1:Y:S02]  /*2d60*/  SYNCS.PHASECHK.TRANS64 P0, [UR4+0xa0], R0 ;  /* 0x0000a000ff0075a7 */ /* 0x000e640008001004 */
[----:B-1----:R-:W-:Y:S05]  /*2d70*/  @P0 EXIT ;  /* 0x000000000000094d */ /* 0x002fea0003800000 */
[----:B------:R-:W-:Y:S02]  /*2d80*/  SHF.L.U32 R2, R2, 0x1f, RZ ;  /* 0x0000001f02027819 */ /* 0x000fe400000006ff */
[----:B------:R-:W-:-:S07]  /*2d90*/  MOV R0, UR4 ;  /* 0x0000000400007c02 */ /* 0x000fce0008000f00 */
.L_x_51:
[----:B-1----:R1:W2:Y:S02]  /*2da0*/  SYNCS.PHASECHK.TRANS64.TRYWAIT P0, [R0+URZ+0xa0], R2 ;  /* 0x0000a002000075a7 */ /* 0x0022a400080011ff */
[----:B--2---:R-:W-:Y:S05]  /*2db0*/  @!P0 NANOSLEEP.SYNCS 0x989680 ;  /* 0x009896800000895d */ /* 0x004fea0003900000 */
[----:B------:R-:W2:Y:S02]  /*2dc0*/  @!P0 SYNCS.PHASECHK.TRANS64 P0, [R0+URZ+0xa0], R2 ;  /* 0x0000a002000085a7 */ /* 0x000ea400080010ff */
[----:B--2---:R-:W-:Y:S05]  /*2dd0*/  @P0 EXIT ;  /* 0x000000000000094d */ /* 0x004fea0003800000 */
[----:B------:R-:W-:Y:S05]  /*2de0*/  BRA `(.L_x_51) ;  /* 0xfffffffc00ec7947 */ /* 0x000fea000383ffff */
.L_x_44:
[----:B------:R-:W-:-:S09]  /*2df0*/  UISETP.NE.AND UP1, UPT, UR8, URZ, UPT ;  /* 0x000000ff0800728c */ /* 0x000fd2000bf25270 */
[----:B------:R-:W-:Y:S05]  /*2e00*/  BRA.U UP1, `(.L_x_52) ;  /* 0x00000011013c7547 */ /* 0x000fea000b800000 */
[----:B------:R-:W-:Y:S01]  /*2e10*/  UMOV UR4, 0x40 ;  /* 0x0000004000047882 */ /* 0x000fe20000000000 */
[----:B------:R-:W-:Y:S01]  /*2e20*/  NOP ;  /* 0x0000000000007918 */ /* 0x000fe20000000000 */
[----:B------:R-:W-:Y:S01]  /*2e30*/  ULEA UR4, UR37, UR4, 0x18 ;  /* 0x0000000425047291 */ /* 0x000fe2000f8ec0ff */
[----:B------:R-:W-:Y:S02]  /*2e40*/  UMOV UR5, 0x400 ;  /* 0x0000040000057882 */ /* 0x000fe40000000000 */
[----:B------:R-:W-:-:S06]  /*2e50*/  ULEA UR37, UR37, UR5, 0x18 ;  /* 0x0000000525257291 */ /* 0x000fcc000f8ec0ff */
[----:B------:R-:W1:Y:S02]  /*2e60*/  LDS.U8 R0, [UR4+0x1c] ;  /* 0x00001c04ff007984 */ /* 0x000e640008000000 */
[----:B-1----:R-:W-:-:S13]  /*2e70*/  ISETP.NE.AND P0, PT, R0, RZ, PT ;  /* 0x000000ff0000720c */ /* 0x002fda0003f05270 */
[----:B------:R-:W-:Y:S05]  /*2e80*/  @P0 BRA `(.L_x_53) ;  /* 0x0000000000580947 */ /* 0x000fea0003800000 */
[----:B------:R-:W-:-:S13]  /*2e90*/  ELECT P0, URZ, PT ;  /* 0x0000000000ff782f */ /* 0x000fda0003800000 */
[----:B------:R-:W-:Y:S05]  /*2ea0*/  @!P0 BRA `(.L_x_54) ;  /* 0x0000000000608947 */ /* 0x000fea0003800000 */
[----:B------:R-:W-:Y:S01]  /*2eb0*/  UMOV UR5, 0x10 ;  /* 0x0000001000057882 */ /* 0x000fe20000000000 */
[----:B------:R-:W-:Y:S01]  /*2ec0*/  HFMA2 R0, -RZ, RZ, 0, 5.9604644775390625e-08 ;  /* 0x00000001ff007431 */ /* 0x000fe200000001ff */
[----:B------:R-:W-:-:S03]  /*2ed0*/  MOV R2, 0xffff ;  /* 0x0000ffff00027802 */ /* 0x000fc60000000f00 */
[----:B------:R-:W-:Y:S04]  /*2ee0*/  DEPBAR.LE SB1, 0x36 ;  /* 0x00009d800000791a */ /* 0x000fe80000000000 */
[----:B------:R-:W1:Y:S02]  /*2ef0*/  UTCATOMSWS.FIND_AND_SET.ALIGN UP0, UR5, UR5 ;  /* 0x00000005000575e3 */ /* 0x000e640008000800 */
[----:B-1----:R-:W-:Y:S01]  /*2f00*/  MOV R3, UR5 ;  /* 0x0000000500037c02 */ /* 0x002fe20008000f00 */
[----:B------:R-:W-:Y:S06]  /*2f10*/  BRA.U UP0, `(.L_x_55) ;  /* 0x0000000100187547 */ /* 0x000fec000b800000 */
.L_x_56:
[----:B------:R-:W-:Y:S05]  /*2f20*/  NANOSLEEP 0x64 ;  /* 0x000000640000795d */ /* 0x000fea0003800000 */
[----:B------:R-:W-:-:S05]  /*2f30*/  UMOV UR5, 0x10 ;  /* 0x0000001000057882 */ /* 0x000fca0000000000 */
[----:B------:R-:W-:Y:S04]  /*2f40*/  DEPBAR.LE SB1, 0x36 ;  /* 0x00009d800000791a */ /* 0x000fe80000000000 */
[----:B------:R-:W1:Y:S02]  /*2f50*/  UTCATOMSWS.FIND_AND_SET.ALIGN UP0, UR5, UR5 ;  /* 0x00000005000575e3 */ /* 0x000e640008000800 */
[----:B-1----:R-:W-:Y:S01]  /*2f60*/  MOV R3, UR5 ;  /* 0x0000000500037c02 */ /* 0x002fe20008000f00 */
[----:B------:R-:W-:Y:S05]  /*2f70*/  BRA.U !UP0, `(.L_x_56) ;  /* 0xfffffffd08e87547 */ /* 0x000fea000b83ffff */
.L_x_55:
[-C--:B------:R-:W-:Y:S02]  /*2f80*/  SHF.L.U32 R2, R2, R3.reuse, RZ ;  /* 0x0000000302027219 */ /* 0x080fe400000006ff */
[----:B------:R-:W-:Y:S01]  /*2f90*/  SHF.L.U32 R0, R0, R3, RZ ;  /* 0x0000000300007219 */ /* 0x000fe200000006ff */
[----:B------:R-:W-:Y:S02]  /*2fa0*/  IMAD.SHL.U32 R3, R3, 0x20, RZ ;  /* 0x0000002003037824 */ /* 0x000fe400078e00ff */
[----:B------:R1:W-:Y:S04]  /*2fb0*/  ATOMS.OR RZ, [UR4+0x14], R2 ;  /* 0x00001402ffff798c */ /* 0x0003e8000b000004 */
[----:B------:R1:W-:Y:S04]  /*2fc0*/  ATOMS.OR RZ, [UR4+0x18], R0 ;  /* 0x00001800ffff798c */ /* 0x0003e8000b000004 */
[----:B------:R1:W-:Y:S01]  /*2fd0*/  STS [UR37+0x140], R3 ;  /* 0x00014003ff007988 */ /* 0x0003e20008000825 */
[----:B------:R-:W-:Y:S05]  /*2fe0*/  BRA `(.L_x_54) ;  /* 0x0000000000107947 */ /* 0x000fea0003800000 */
.L_x_53:
[----:B------:R-:W-:Y:S02]  /*2ff0*/  MOV R0, 0xffffffff ;  /* 0xffffffff00007802 */ /* 0x000fe40000000f00 */
[----:B------:R-:W-:-:S03]  /*3000*/  MOV R2, 0x3030 ;  /* 0x0000303000027802 */ /* 0x000fc60000000f00 */
[----:B------:R1:W-:Y:S04]  /*3010*/  STS [UR37+0x140], R0 ;  /* 0x00014000ff007988 */ /* 0x0003e80008000825 */
[----:B-1-3-5:R-:W-:Y:S05]  /*3020*/  CALL.REL.NOINC `($__internal_1_$__cuda_sm10x_tcgen05_guardrail_trap_phase_invalid_during_alloc) ;  /* 0x0000005800d87944 */ /* 0x02afea0003c00000 */
.L_x_54:
[----:B------:R-:W-:Y:S05]  /*3030*/  WARPSYNC.ALL ;  /* 0x0000000000007948 */ /* 0x000fea0003800000 */
[----:B------:R-:W2:Y:S01]  /*3040*/  S2UR UR5, SR_CgaCtaId ;  /* 0x00000000000579c3 */ /* 0x000ea20000008800 */
[----:B------:R-:W-:Y:S01]  /*3050*/  UMOV UR4, 0x400 ;  /* 0x0000040000047882 */ /* 0x000fe20000000000 */
[----:B------:R-:W-:-:S06]  /*3060*/  NOP ;  /* 0x0000000000007918 */ /* 0x000fcc0000000000 */
[----:B------:R-:W-:Y:S06]  /*3070*/  BAR.ARV 0x6, 0xa0 ;  /* 0x0182800000007b1d */ /* 0x000fec0000002000 */
[----:B------:R-:W4:Y:S01]  /*3080*/  LDCU UR7, c[0x0][0x38c] ;  /* 0x00007180ff0777ac */ /* 0x000f220008000800 */
[----:B------:R-:W-:Y:S01]  /*3090*/  IMAD.MOV.U32 R11, RZ, RZ, 0x1 ;  /* 0x00000001ff0b7424 */ /* 0x000fe200078e00ff */
[----:B------:R-:W-:Y:S01]  /*30a0*/  CS2R R8, SRZ ;  /* 0x0000000000087805 */ /* 0x000fe2000001ff00 */
[----:B------:R-:W-:Y:S01]  /*30b0*/  IMAD.MOV.U32 R10, RZ, RZ, RZ ;  /* 0x000000ffff0a7224 */ /* 0x000fe200078e00ff */
[----:B------:R-:W3:Y:S01]  /*30c0*/  LDCU UR6, c[0x0][0x38c] ;  /* 0x00007180ff0677ac */ /* 0x000ee20008000800 */
[----:B------:R-:W-:Y:S01]  /*30d0*/  UMOV UR15, URZ ;  /* 0x000000ff000f7c82 */ /* 0x000fe20008000000 */
[----:B------:R-:W-:Y:S01]  /*30e0*/  UMOV UR14, URZ ;  /* 0x000000ff000e7c82 */ /* 0x000fe20008000000 */
[----:B--2---:R-:W-:Y:S01]  /*30f0*/  ULEA UR5, UR5, UR4, 0x18 ;  /* 0x0000000405057291 */ /* 0x004fe2000f8ec0ff */
[----:B------:R-:W-:Y:S01]  /*3100*/  UMOV UR32, 0x0 ;  /* 0x0000000000207882 */ /* 0x000fe20000000000 */
[----:B------:R-:W-:-:S02]  /*3110*/  UMOV UR33, 0x4210910 ;  /* 0x0421091000217882 */ /* 0x000fc40000000000 */
[----:B------:R-:W-:Y:S02]  /*3120*/  UIADD3 UR9, UPT, UPT, UR5, 0x8800, URZ ;  /* 0x0000880005097890 */ /* 0x000fe4000fffe0ff */
[----:B------:R-:W-:Y:S02]  /*3130*/  UIADD3 UR10, UPT, UPT, UR5, 0x18800, URZ ;  /* 0x00018800050a7890 */ /* 0x000fe4000fffe0ff */
[----:B----4-:R-:W-:Y:S01]  /*3140*/  UIADD3 UR7, UPT, UPT, UR7, 0x3f, URZ ;  /* 0x0000003f07077890 */ /* 0x010fe2000fffe0ff */
[----:B-1----:R-:W1:Y:S01]  /*3150*/  LDS R0, [UR5+0x140] ;  /* 0x00014005ff007984 */ /* 0x002e620008000800 */
[----:B------:R-:W-:Y:S02]  /*3160*/  USHF.R.U32.HI UR9, URZ, 0x4, UR9 ;  /* 0x00000004ff097899 */ /* 0x000fe40008011609 */
[----:B------:R-:W-:Y:S02]  /*3170*/  USHF.R.S32.HI UR4, URZ, 0x1f, UR7 ;  /* 0x0000001fff047899 */ /* 0x000fe40008011407 */
[----:B------:R-:W-:-:S02]  /*3180*/  USHF.R.U32.HI UR10, URZ, 0x4, UR10 ;  /* 0x00000004ff0a7899 */ /* 0x000fc4000801160a */
[----:B------:R-:W-:Y:S02]  /*3190*/  ULEA.HI UR4, UR4, UR7, URZ, 0x6 ;  /* 0x0000000704047291 */ /* 0x000fe4000f8f30ff */
[----:B------:R-:W-:Y:S02]  /*31a0*/  ULOP3.LUT UR9, UR9, 0x3fff, URZ, 0xc0, !UPT ;  /* 0x00003fff09097892 */ /* 0x000fe4000f8ec0ff */
[----:B------:R-:W-:Y:S02]  /*31b0*/  USHF.R.S32.HI UR4, URZ, 0x6, UR4 ;  /* 0x00000006ff047899 */ /* 0x000fe40008011404 */
[----:B------:R-:W-:Y:S02]  /*31c0*/  ULOP3.LUT UR10, UR10, 0x3fff, URZ, 0xc0, !UPT ;  /* 0x00003fff0a0a7892 */ /* 0x000fe4000f8ec0ff */
[----:B------:R-:W-:Y:S01]  /*31d0*/  UISETP.LT.AND UP0, UPT, UR4, 0x1, UPT ;  /* 0x000000010400788c */ /* 0x000fe2000bf01270 */
[----:B------:R-:W-:Y:S01]  /*31e0*/  UMOV UR30, 0x0 ;  /* 0x00000000001e7882 */ /* 0x000fe20000000000 */
[----:B------:R-:W-:-:S02]  /*31f0*/  UMOV UR31, 0x4210910 ;  /* 0x04210910001f7882 */ /* 0x000fc40000000000 */
[----:B------:R-:W-:Y:S01]  /*3200*/  USEL UR8, UR4, 0x1, !UP0 ;  /* 0x0000000104087887 */ /* 0x000fe2000c000000 */
[----:B------:R-:W-:Y:S01]  /*3210*/  UMOV UR28, 0x0 ;  /* 0x00000000001c7882 */ /* 0x000fe20000000000 */
[----:B------:R-:W-:Y:S01]  /*3220*/  UMOV UR29, 0x4210910 ;  /* 0x04210910001d7882 */ /* 0x000fe20000000000 */
[----:B------:R-:W-:Y:S01]  /*3230*/  UMOV UR26, 0x0 ;  /* 0x00000000001a7882 */ /* 0x000fe20000000000 */
[----:B------:R-:W-:Y:S01]  /*3240*/  UMOV UR27, 0x4210910 ;  /* 0x04210910001b7882 */ /* 0x000fe20000000000 */
[----:B------:R-:W-:Y:S01]  /*3250*/  UMOV UR24, 0x0 ;  /* 0x0000000000187882 */ /* 0x000fe20000000000 */
[----:B------:R-:W-:Y:S01]  /*3260*/  UMOV UR25, 0x4210910 ;  /* 0x0421091000197882 */ /* 0x000fe20000000000 */
[----:B------:R-:W-:Y:S01]  /*3270*/  UMOV UR22, 0x0 ;  /* 0x0000000000167882 */ /* 0x000fe20000000000 */
[----:B------:R-:W-:Y:S01]  /*3280*/  UMOV UR23, 0x4210910 ;  /* 0x0421091000177882 */ /* 0x000fe20000000000 */
[----:B------:R-:W-:Y:S02]  /*3290*/  ULOP3.LUT UR9, UR9, 0x10000, URZ, 0xfc, !UPT ;  /* 0x0001000009097892 */ /* 0x000fe4000f8efcff */
[----:B------:R-:W-:-:S02]  /*32a0*/  ULOP3.LUT UR10, UR10, 0x2000000, URZ, 0xfc, !UPT ;  /* 0x020000000a0a7892 */ /* 0x000fc4000f8efcff */
[----:B------:R-:W-:Y:S02]  /*32b0*/  UIADD3 UR8, UPT, UPT, -UR8, URZ, URZ ;  /* 0x000000ff08087290 */ /* 0x000fe4000fffe1ff */
[----:B---3--:R-:W-:Y:S01]  /*32c0*/  UISETP.GE.AND UP3, UPT, UR6, 0x1, UPT ;  /* 0x000000010600788c */ /* 0x008fe2000bf66270 */
[----:B------:R-:W-:Y:S01]  /*32d0*/  UMOV UR20, 0x0 ;  /* 0x0000000000147882 */ /* 0x000fe20000000000 */
[----:B------:R-:W-:Y:S01]  /*32e0*/  UMOV UR21, 0x4210910 ;  /* 0x0421091000157882 */ /* 0x000fe20000000000 */
[----:B------:R-:W-:Y:S01]  /*32f0*/  UMOV UR18, 0x0 ;  /* 0x0000000000127882 */ /* 0x000fe20000000000 */
[----:B-1----:R-:W-:Y:S01]  /*3300*/  R2UR UR16, R0 ;  /* 0x00000000001072ca */ /* 0x002fe200000e0000 */
[----:B------:R-:W-:-:S14]  /*3310*/  UMOV UR19, 0x4210910 ;  /* 0x0421091000137882 */ /* 0x000fdc0000000000 */
.L_x_63:
[----:B------:R-:W-:Y:S02]  /*3320*/  LEA R0, R10, UR5, 0x3 ;  /* 0x000000050a007c11 */ /* 0x000fe4000f8e18ff */
[----:B------:R-:W-:Y:S02]  /*3330*/  SHF.L.U32 R2, R9, 0x1f, RZ ;  /* 0x0000001f09027819 */ /* 0x000fe400000006ff */
[----:B------:R-:W-:Y:S01]  /*3340*/  PLOP3.LUT P0, PT, PT, PT, UP3, 0x80, 0x8 ;  /* 0x000000000008781c */ /* 0x000fe20003f0f038 */
[----:B------:R-:W-:Y:S01]  /*3350*/  VIADD R3, R0, 0xa0 ;  /* 0x000000a000037836 */ /* 0x000fe20000000000 */
[----:B-1----:R-:W1:Y:S02]  /*3360*/  SYNCS.PHASECHK.TRANS64.TRYWAIT P1, [R0+URZ+0x90], R2 ;  /* 0x00009002000075a7 */ /* 0x002e6400080211ff */
[----:B-1-3--:R-:W-:Y:S09]  /*3370*/  @!P1 BRA `(.L_x_57) ;  /* 0x0000005000049947 */ /* 0x00aff20003800000 */
.L_x_150:
[----:B------:R-:W-:Y:S01]  /*3380*/  LEA R4, R10, UR5, 0x4 ;  /* 0x000000050a047c11 */ /* 0x000fe2000f8e20ff */
[----:B------:R-:W-:Y:S01]  /*3390*/  @UP3 ULEA UR7, UR14, UR5, 0x3 ;  /* 0x000000050e073291 */ /* 0x000fe2000f8e18ff */
[----:B------:R-:W-:Y:S01]  /*33a0*/  PLOP3.LUT P2, PT, PT, PT, PT, 0x80, 0x8 ;  /* 0x000000000008781c */ /* 0x000fe20003f4f070 */
[----:B------:R-:W-:Y:S01]  /*33b0*/  ULEA UR6, UR15, UR5, 0x3 ;  /* 0x000000050f067291 */ /* 0x000fe2000f8e18ff */
[----:B------:R-:W-:Y:S01]  /*33c0*/  PRMT R3, RZ, 0x654, R3 ;  /* 0x00000654ff037816 */ /* 0x000fe20000000003 */
[----:B------:R-:W-:Y:S01]  /*33d0*/  ULEA.HI UR11, UR15, UR15, URZ, 0x1 ;  /* 0x0000000f0f0b7291 */ /* 0x000fe2000f8f08ff */
[----:B------:R-:W2:Y:S01]  /*33e0*/  LDS.128 R4, [R4+0x120] ;  /* 0x0001200004047984 */ /* 0x000ea20000000c00 */
[----:B-1----:R-:W-:Y:S02]  /*33f0*/  @P0 SHF.L.U32 R2, R8, 0x1f, RZ ;  /* 0x0000001f08020819 */ /* 0x002fe400000006ff */
[----:B------:R-:W-:Y:S01]  /*3400*/  SHF.L.U32 R0, R11, 0x1f, RZ ;  /* 0x0000001f0b007819 */ /* 0x000fe200000006ff */
[----:B------:R-:W-:Y:S01]  /*3410*/  @!PT LDS RZ, [RZ] ;  /* 0x00000000fffff984 */ /* 0x000fe20000000800 */
[----:B------:R-:W-:Y:S01]  /*3420*/  @!PT LDS RZ, [RZ] ;  /* 0x00000000fffff984 */ /* 0x000fe20000000800 */
[----:B------:R-:W-:Y:S01]  /*3430*/  @!PT LDS RZ, [RZ] ;  /* 0x00000000fffff984 */ /* 0x000fe20000000800 */
[----:B------:R-:W-:Y:S01]  /*3440*/  @!PT LDS RZ, [RZ] ;  /* 0x00000000fffff984 */ /* 0x000fe20000000800 */
[----:B------:R1:W-:Y:S06]  /*3450*/  MEMBAR.ALL.CTA ;  /* 0x0000000000007992 */ /* 0x0003ec0000008000 */
[----:B-1----:R-:W1:Y:S02]  /*3460*/  FENCE.VIEW.ASYNC.S ;  /* 0x00000000000073c6 */ /* 0x002e640000000000 */
[----:B-1----:R1:W-:Y:S01]  /*3470*/  SYNCS.ARRIVE.TRANS64.RED.A1T0 RZ, [R3+URZ], RZ ;  /* 0x000000ff03ff79a7 */ /* 0x0023e200081004ff */
[----:B------:R1:W3:Y:S01]  /*3480*/  @P0 SYNCS.PHASECHK.TRANS64.TRYWAIT P2, [UR7], R2 ;  /* 0x00000002ff0005a7 */ /* 0x0002e20008041107 */
[----:B------:R-:W-:-:S02]  /*3490*/  USHF.L.U32 UR7, UR11, 0x6, URZ ;  /* 0x000000060b077899 */ /* 0x000fc400080006ff */
[----:B------:R-:W-:Y:S01]  /*34a0*/  ULOP3.LUT UR11, UR11, 0xffe, URZ, 0xc0, !UPT ;  /* 0x00000ffe0b0b7892 */ /* 0x000fe2000f8ec0ff */
[----:B--2---:R-:W-:Y:S01]  /*34b0*/  LOP3.LUT P1, RZ, R6, 0x1, RZ, 0xc0, !PT ;  /* 0x0000000106ff7812 */ /* 0x004fe2000782c0ff */
[----:B------:R-:W-:Y:S02]  /*34c0*/  ULOP3.LUT UR7, UR7, 0xffffff80, URZ, 0xc0, !UPT ;  /* 0xffffff8007077892 */ /* 0x000fe4000f8ec0ff */
[----:B------:R-:W-:Y:S02]  /*34d0*/  UIADD3 UR11, UPT, UPT, -UR11, UR15, URZ ;  /* 0x0000000f0b0b7290 */ /* 0x000fe4000fffe1ff */
[----:B------:R-:W-:-:S04]  /*34e0*/  UIADD3 UR7, UPT, UPT, UR16, UR7, URZ ;  /* 0x0000000710077290 */ /* 0x000fc8000fffe0ff */
[----:B------:R-:W-:Y:S01]  /*34f0*/  ULEA UR7, UR11, UR7, 0x14 ;  /* 0x000000070b077291 */ /* 0x000fe2000f8ea0ff */
[----:B------:R-:W2:Y:S02]  /*3500*/  SYNCS.PHASECHK.TRANS64.TRYWAIT P0, [UR6+0xd0], R0 ;  /* 0x0000d000ff0075a7 */ /* 0x000ea40008001106 */
[----:B-123--:R-:W-:Y:S09]  /*3510*/  @!P0 BRA `(.L_x_58) ;  /* 0x0000004c00b08947 */ /* 0x00eff20003800000 */
.L_x_152:
[----:B------:R-:W-:Y:S01]  /*3520*/  IADD3 R10, PT, PT, R10, 0x1, RZ ;  /* 0x000000010a0a7810 */ /* 0x000fe20007ffe0ff */
[----:B------:R-:W-:Y:S06]  /*3530*/  BRA.U !UP3, `(.L_x_59) ;  /* 0x000000050b107547 */ /* 0x000fec000b800000 */
[----:B------:R-:W-:Y:S01]  /*3540*/  UPLOP3.LUT UP4, UPT, UPT, UPT, UPT, 0x40, 0x4 ;  /* 0x000000000004789c */ /* 0x000fe20003f8e870 */
[----:B------:R-:W-:Y:S01]  /*3550*/  UMOV UR13, UR8 ;  /* 0x00000008000d7c82 */ /* 0x000fe20008000000 */
[----:B------:R-:W-:Y:S01]  /*3560*/  UMOV UR12, UR4 ;  /* 0x00000004000c7c82 */ /* 0x000fe20008000000 */
[----:B------:R-:W-:-:S08]  /*3570*/  UMOV UR17, UR14 ;  /* 0x0000000e00117c82 */ /* 0x000fd00008000000 */
.L_x_62:
[----:B------:R-:W-:Y:S02]  /*3580*/  UIADD3 UR13, UPT, UPT, UR13, 0x1, URZ ;  /* 0x000000010d0d7890 */ /* 0x000fe4000fffe0ff */
[----:B--2---:R-:W-:Y:S02]  /*3590*/  ULEA UR11, UR17, UR5, 0x3 ;  /* 0x00000005110b7291 */ /* 0x004fe4000f8e18ff */
[----:B------:R-:W-:Y:S01]  /*35a0*/  UISETP.NE.AND UP0, UPT, UR13, URZ, UPT ;  /* 0x000000ff0d00728c */ /* 0x000fe2000bf05270 */
[----:B---3--:R-:W-:Y:S10]  /*35b0*/  @P2 BRA `(.L_x_60) ;  /* 0x00000000000c2947 */ /* 0x008ff40003800000 */
[----:B-1----:R-:W-:Y:S04]  /*35c0*/  SHF.L.U32 R2, R8, 0x1f, RZ ;  /* 0x0000001f08027819 */ /* 0x002fe800000006ff */
[----:B------:R-:W1:Y:S02]  /*35d0*/  SYNCS.PHASECHK.TRANS64.TRYWAIT P0, [UR11], R2 ;  /* 0x00000002ff0075a7 */ /* 0x000e64000800110b */
[----:B-1----:R-:W-:Y:S05]  /*35e0*/  @!P0 BRA `(.L_x_61) ;  /* 0x0000004c00948947 */ /* 0x002fea0003800000 */
.L_x_60:
[----:B------:R-:W-:Y:S01]  /*35f0*/  UISETP.NE.AND UP1, UPT, UR12, 0x1, UPT ;  /* 0x000000010c00788c */ /* 0x000fe2000bf25270 */
[----:B------:R-:W-:Y:S01]  /*3600*/  PLOP3.LUT P2, PT, PT, PT, PT, 0x80, 0x8 ;  /* 0x000000000008781c */ /* 0x000fe20003f4f070 */
[----:B------:R-:W-:Y:S02]  /*3610*/  UIADD3 UR14, UPT, UPT, UR17, 0x1, URZ ;  /* 0x00000001110e7890 */ /* 0x000fe4000fffe0ff */
[----:B------:R-:W-:Y:S02]  /*3620*/  ULEA UR64, UR17, UR10, 0xb ;  /* 0x0000000a11407291 */ /* 0x000fe4000f8e58ff */
[----:B------:R-:W-:Y:S01]  /*3630*/  UISETP.NE.AND UP2, UPT, UR14, 0x4, UPT ;  /* 0x000000040e00788c */ /* 0x000fe2000bf45270 */
[----:B------:R-:W-:Y:S01]  /*3640*/  PLOP3.LUT P0, PT, PT, PT, UP1, 0x80, 0x8 ;  /* 0x000000000008781c */ /* 0x000fe20003f0f018 */
[----:B------:R-:W-:Y:S02]  /*3650*/  ULEA UR62, UR17, UR9, 0xa ;  /* 0x00000009113e7291 */ /* 0x000fe4000f8e50ff */
[----:B------:R-:W-:Y:S02]  /*3660*/  USEL UR35, URZ, 0x1, UP2 ;  /* 0x00000001ff237887 */ /* 0x000fe40009000000 */
[----:B------:R-:W-:Y:S02]  /*3670*/  USEL UR14, UR14, URZ, UP2 ;  /* 0x000000ff0e0e7287 */ /* 0x000fe40009000000 */
[----:B------:R-:W-:Y:S02]  /*3680*/  UIADD3 UR60, UPT, UPT, UR64, 0x40, URZ ;  /* 0x00000040403c7890 */ /* 0x000fe4000fffe0ff */
[----:B------:R-:W-:Y:S01]  /*3690*/  @UP1 ULEA UR34, UR14, UR5, 0x3 ;  /* 0x000000050e221291 */ /* 0x000fe2000f8e18ff */
[----:B------:R-:W-:Y:S01]  /*36a0*/  LOP3.LUT R8, R8, UR35, RZ, 0x3c, !PT ;  /* 0x0000002308087c12 */ /* 0x000fe2000f8e3cff */
[----:B------:R-:W-:Y:S02]  /*36b0*/  UIADD3 UR58, UPT, UPT, UR62, 0x2, URZ ;  /* 0x000000023e3a7890 */ /* 0x000fe4000fffe0ff */
[----:B------:R-:W-:Y:S01]  /*36c0*/  UIADD3 UR56, UPT, UPT, UR64, 0x80, URZ ;  /* 0x0000008040387890 */ /* 0x000fe2000fffe0ff */
[----:B-1----:R-:W-:Y:S01]  /*36d0*/  @P0 SHF.L.U32 R0, R8, 0x1f, RZ ;  /* 0x0000001f08000819 */ /* 0x002fe200000006ff */
[----:B------:R-:W-:Y:S02]  /*36e0*/  UIADD3 UR54, UPT, UPT, UR62, 0x4, URZ ;  /* 0x000000043e367890 */ /* 0x000fe4000fffe0ff */
[----:B------:R-:W-:Y:S01]  /*36f0*/  UIADD3 UR52, UPT, UPT, UR64, 0xc0, URZ ;  /* 0x000000c040347890 */ /* 0x000fe2000fffe0ff */
[----:B------:R2:W3:Y:S01]  /*3700*/  @P0 SYNCS.PHASECHK.TRANS64.TRYWAIT P2, [UR34], R0 ;  /* 0x00000000ff0005a7 */ /* 0x0004e20008041122 */
[----:B------:R-:W-:Y:S02]  /*3710*/  UIADD3 UR50, UPT, UPT, UR62, 0x6, URZ ;  /* 0x000000063e327890 */ /* 0x000fe4000fffe0ff */
        /* <DEDUP_REMOVED lines=9> */
[----:B------:R-:W-:Y:S01]  /*37b0*/  UIADD3 UR12, UPT, UPT, UR12, -0x1, URZ ;  /* 0xffffffff0c0c7890 */ /* 0x000fe2000fffe0ff */
[----:B------:R-:W-:Y:S01]  /*37c0*/  UMOV UR65, 0x20004020 ;  /* 0x2000402000417882 */ /* 0x000fe20000000000 */
[----:B------:R-:W-:Y:S01]  /*37d0*/  UMOV UR63, 0x40004040 ;  /* 0x40004040003f7882 */ /* 0x000fe20000000000 */
[----:B------:R-:W-:Y:S01]  /*37e0*/  UMOV UR61, 0x20004020 ;  /* 0x20004020003d7882 */ /* 0x000fe20000000000 */
[----:B------:R2:W-:Y:S01]  /*37f0*/  UTCHMMA gdesc[UR62], gdesc[UR64], tmem[UR7], tmem[UR32], idesc[UR33], UP4 ;  /* 0x00ff20403e0075ea */ /* 0x0005e2000a000007 */
[----:B------:R-:W-:Y:S01]  /*3800*/  UPLOP3.LUT UP4, UPT, UPT, UPT, UPT, 0x80, 0x8 ;  /* 0x000000000008789c */ /* 0x000fe20003f8f070 */
[----:B------:R-:W-:Y:S01]  /*3810*/  UMOV UR59, 0x40004040 ;  /* 0x40004040003b7882 */ /* 0x000fe20000000000 */
[----:B------:R-:W-:Y:S01]  /*3820*/  UMOV UR57, 0x20004020 ;  /* 0x2000402000397882 */ /* 0x000fe20000000000 */
[----:B------:R2:W-:Y:S01]  /*3830*/  UTCHMMA gdesc[UR58], gdesc[UR60], tmem[UR7], tmem[UR30], idesc[UR31], UPT ;  /* 0x00ff1e3c3a0075ea */ /* 0x0005e2000b800007 */
        /* <DEDUP_REMOVED lines=14> */
[----:B------:R-:W-:Y:S01]  /*3920*/  UMOV UR35, 0x40004040 ;  /* 0x4000404000237882 */ /* 0x000fe20000000000 */
[----:B------:R2:W-:Y:S01]  /*3930*/  UTCHMMA gdesc[UR38], gdesc[UR40], tmem[UR7], tmem[UR20], idesc[UR21], UPT ;  /* 0x00ff1428260075ea */ /* 0x0005e2000b800007 */
[----:B------:R2:W-:Y:S01]  /*3940*/  UTCHMMA gdesc[UR34], gdesc[UR36], tmem[UR7], tmem[UR18], idesc[UR19], UPT ;  /* 0x00ff1224220075ea */ /* 0x0005e2000b800007 */
[----:B------:R2:W-:Y:S01]  /*3950*/  UTCBAR [UR11], URZ ;  /* 0x000000ff0b0073e9 */ /* 0x0005e200080000ff */
[----:B------:R-:W-:Y:S01]  /*3960*/  UMOV UR17, UR14 ;  /* 0x0000000e00117c82 */ /* 0x000fe20008000000 */
[----:B------:R-:W-:Y:S05]  /*3970*/  BRA.U UP0, `(.L_x_62) ;  /* 0xfffffffd00007547 */ /* 0x000fea000b83ffff */
.L_x_59:
[----:B------:R-:W-:Y:S01]  /*3980*/  UIADD3 UR15, UPT, UPT, UR15, 0x1, URZ ;  /* 0x000000010f0f7890 */ /* 0x000fe2000fffe0ff */
[C---:B------:R-:W-:Y:S01]  /*3990*/  ISETP.NE.AND P0, PT, R10.reuse, 0x2, PT ;  /* 0x000000020a00780c */ /* 0x040fe20003f05270 */
[----:B--2---:R-:W-:Y:S02]  /*39a0*/  UIADD3 UR7, UPT, UPT, UR6, 0xb0, URZ ;  /* 0x000000b006077890 */ /* 0x004fe4000fffe0ff */
[----:B------:R-:W-:Y:S01]  /*39b0*/  UISETP.NE.AND UP0, UPT, UR15, 0x4, UPT ;  /* 0x000000040f00788c */ /* 0x000fe2000bf05270 */
[----:B-1----:R-:W-:Y:S02]  /*39c0*/  SEL R0, RZ, 0x1, P0 ;  /* 0x00000001ff007807 */ /* 0x002fe40000000000 */
[----:B------:R-:W-:Y:S01]  /*39d0*/  SEL R10, R10, RZ, P0 ;  /* 0x000000ff0a0a7207 */ /* 0x000fe20000000000 */
[----:B------:R-:W-:Y:S01]  /*39e0*/  USEL UR6, URZ, 0x1, UP0 ;  /* 0x00000001ff067887 */ /* 0x000fe20008000000 */
[----:B------:R-:W-:Y:S01]  /*39f0*/  LOP3.LUT R9, R9, R0, RZ, 0x3c, !PT ;  /* 0x0000000009097212 */ /* 0x000fe200078e3cff */
[----:B------:R-:W-:Y:S01]  /*3a00*/  USEL UR15, UR15, URZ, UP0 ;  /* 0x000000ff0f0f7287 */ /* 0x000fe20008000000 */
[----:B------:R1:W-:Y:S03]  /*3a10*/  UTCBAR [UR7], URZ ;  /* 0x000000ff070073e9 */ /* 0x0003e600080000ff */
[----:B------:R-:W-:Y:S01]  /*3a20*/  LOP3.LUT R11, R11, UR6, RZ, 0x3c, !PT ;  /* 0x000000060b0b7c12 */ /* 0x000fe2000f8e3cff */
[----:B------:R-:W-:Y:S07]  /*3a30*/  @P1 BRA `(.L_x_63) ;  /* 0xfffffff800381947 */ /* 0x000fee000383ffff */
[----:B------:R-:W2:Y:S01]  /*3a40*/  S2UR UR4, SR_CgaCtaId ;  /* 0x00000000000479c3 */ /* 0x000ea20000008800 */
[----:B------:R-:W-:Y:S01]  /*3a50*/  ELECT P0, URZ, PT ;  /* 0x0000000000ff782f */ /* 0x000fe20003800000 */
[----:B------:R-:W-:Y:S01]  /*3a60*/  IMAD.MOV.U32 R0, RZ, RZ, 0x1 ;  /* 0x00000001ff007424 */ /* 0x000fe200078e00ff */
[----:B------:R-:W-:Y:S01]  /*3a70*/  UIADD3 UR5, UPT, UPT, UR5, 0xd0, URZ ;  /* 0x000000d005057890 */ /* 0x000fe2000fffe0ff */
[----:B------:R-:W-:Y:S01]  /*3a80*/  SHF.L.U32 R2, R11, 0x1f, RZ ;  /* 0x0000001f0b027819 */ /* 0x000fe200000006ff */
[----:B------:R-:W-:-:S03]  /*3a90*/  UMOV UR6, 0x40 ;  /* 0x0000004000067882 */ /* 0x000fc60000000000 */
[----:B------:R-:W-:Y:S01]  /*3aa0*/  UVIRTCOUNT.DEALLOC.SMPOOL 0x80 ;  /* 0x000000800000784c */ /* 0x000fe20000000000 */
[----:B--2---:R-:W-:Y:S02]  /*3ab0*/  ULEA UR4, UR4, UR6, 0x18 ;  /* 0x0000000604047291 */ /* 0x004fe4000f8ec0ff */
[----:B------:R-:W-:-:S07]  /*3ac0*/  ULEA UR6, UR15, UR5, 0x3 ;  /* 0x000000050f067291 */ /* 0x000fce000f8e18ff */
[----:B------:R2:W-:Y:S02]  /*3ad0*/  @P0 STS.U8 [UR4+0x1c], R0 ;  /* 0x00001c00ff000988 */ /* 0x0005e40008000004 */
[----:B------:R-:W4:Y:S02]  /*3ae0*/  SYNCS.PHASECHK.TRANS64.TRYWAIT P0, [UR6], R2 ;  /* 0x00000002ff0075a7 */ /* 0x000f240008001106 */
[----:B--2-4-:R-:W-:Y:S05]  /*3af0*/  @!P0 BRA `(.L_x_64) ;  /* 0x0000004800688947 */ /* 0x014fea0003800000 */
.L_x_155:
[----:B-1----:R-:W-:-:S04]  /*3b00*/  UIADD3 UR7, UPT, UPT, UR15, 0x1, URZ ;  /* 0x000000010f077890 */ /* 0x002fc8000fffe0ff */
[----:B------:R-:W-:-:S04]  /*3b10*/  UISETP.NE.AND UP0, UPT, UR7, 0x4, UPT ;  /* 0x000000040700788c */ /* 0x000fc8000bf05270 */
[----:B------:R-:W-:Y:S02]  /*3b20*/  USEL UR8, URZ, 0x1, UP0 ;  /* 0x00000001ff087887 */ /* 0x000fe40008000000 */
[----:B------:R-:W-:-:S04]  /*3b30*/  USEL UR7, UR7, URZ, UP0 ;  /* 0x000000ff07077287 */ /* 0x000fc80008000000 */
[----:B------:R-:W-:Y:S01]  /*3b40*/  ULEA UR6, UR7, UR5, 0x3 ;  /* 0x0000000507067291 */ /* 0x000fe2000f8e18ff */
[----:B--2---:R-:W-:-:S04]  /*3b50*/  LOP3.LUT R2, R11, UR8, RZ, 0x3c, !PT ;  /* 0x000000080b027c12 */ /* 0x004fc8000f8e3cff */
[----:B------:R-:W-:-:S04]  /*3b60*/  SHF.L.U32 R3, R2, 0x1f, RZ ;  /* 0x0000001f02037819 */ /* 0x000fc800000006ff */
[----:B------:R-:W1:Y:S02]  /*3b70*/  SYNCS.PHASECHK.TRANS64.TRYWAIT P0, [UR6], R3 ;  /* 0x00000003ff0075a7 */ /* 0x000e640008001106 */
[----:B-1----:R-:W-:Y:S05]  /*3b80*/  @!P0 BRA `(.L_x_65) ;  /* 0x00000048005c8947 */ /* 0x002fea0003800000 */
.L_x_157:
        /* <DEDUP_REMOVED lines=9> */
.L_x_159:
[----:B------:R-:W-:-:S04]  /*3c20*/  UIADD3 UR7, UPT, UPT, UR7, 0x1, URZ ;  /* 0x0000000107077890 */ /* 0x000fc8000fffe0ff */
[----:B------:R-:W-:-:S04]  /*3c30*/  UISETP.NE.AND UP0, UPT, UR7, 0x4, UPT ;  /* 0x000000040700788c */ /* 0x000fc8000bf05270 */
[----:B------:R-:W-:Y:S02]  /*3c40*/  USEL UR6, URZ, 0x1, UP0 ;  /* 0x00000001ff067887 */ /* 0x000fe40008000000 */
[----:B------:R-:W-:-:S04]  /*3c50*/  USEL UR7, UR7, URZ, UP0 ;  /* 0x000000ff07077287 */ /* 0x000fc80008000000 */
[----:B------:R-:W-:Y:S01]  /*3c60*/  ULEA UR7, UR7, UR5, 0x3 ;  /* 0x0000000507077291 */ /* 0x000fe2000f8e18ff */
[----:B------:R-:W-:-:S04]  /*3c70*/  LOP3.LUT R2, R2, UR6, RZ, 0x3c, !PT ;  /* 0x0000000602027c12 */ /* 0x000fc8000f8e3cff */
[----:B------:R-:W-:-:S04]  /*3c80*/  SHF.L.U32 R2, R2, 0x1f, RZ ;  /* 0x0000001f02027819 */ /* 0x000fc800000006ff */
[----:B------:R-:W2:Y:S02]  /*3c90*/  SYNCS.PHASECHK.TRANS64.TRYWAIT P0, [UR7], R2 ;  /* 0x00000002ff0075a7 */ /* 0x000ea40008001107 */
[----:B--2---:R-:W-:Y:S05]  /*3ca0*/  @!P0 BRA `(.L_x_67) ;  /* 0x0000004800448947 */ /* 0x004fea0003800000 */
.L_x_161:
[----:B------:R-:W-:Y:S01]  /*3cb0*/  NOP ;  /* 0x0000000000007918 */ /* 0x000fe20000000000 */
[----:B-1----:R-:W1:Y:S01]  /*3cc0*/  LDS R0, [UR4+0x14] ;  /* 0x00001404ff007984 */ /* 0x002e620008000800 */
[----:B------:R-:W-:Y:S01]  /*3cd0*/  ULOP3.LUT UR6, UR16, 0xffff, URZ, 0xc0, !UPT ;  /* 0x0000ffff10067892 */ /* 0x000fe2000f8ec0ff */
[----:B------:R-:W-:Y:S01]  /*3ce0*/  UMOV UR8, 0xffff ;  /* 0x0000ffff00087882 */ /* 0x000fe20000000000 */
[----:B------:R-:W-:Y:S02]  /*3cf0*/  UMOV UR5, 0x1 ;  /* 0x0000000100057882 */ /* 0x000fe40000000000 */
[----:B------:R-:W-:-:S04]  /*3d00*/  USHF.R.U32.HI UR6, URZ, 0x5, UR6 ;  /* 0x00000005ff067899 */ /* 0x000fc80008011606 */
[----:B------:R-:W-:Y:S02]  /*3d10*/  USHF.L.U32 UR8, UR8, UR6, URZ ;  /* 0x0000000608087299 */ /* 0x000fe400080006ff */
[----:B------:R-:W-:-:S04]  /*3d20*/  USHF.L.U32 UR5, UR5, UR6, URZ ;  /* 0x0000000605057299 */ /* 0x000fc800080006ff */
[----:B-1----:R-:W-:-:S04]  /*3d30*/  LOP3.LUT R0, R0, UR8, RZ, 0xc0, !PT ;  /* 0x0000000800007c12 */ /* 0x002fc8000f8ec0ff */
[----:B------:R-:W-:-:S13]  /*3d40*/  ISETP.NE.AND P0, PT, R0, UR8, PT ;  /* 0x0000000800007c0c */ /* 0x000fda000bf05270 */
[----:B------:R-:W-:Y:S05]  /*3d50*/  @P0 BRA `(.L_x_68) ;  /* 0x0000000000580947 */ /* 0x000fea0003800000 */
[----:B------:R-:W1:Y:S02]  /*3d60*/  LDS R0, [UR4+0x18] ;  /* 0x00001804ff007984 */ /* 0x000e640008000800 */
[----:B-1----:R-:W-:-:S04]  /*3d70*/  LOP3.LUT R0, R0, UR5, RZ, 0xc0, !PT ;  /* 0x0000000500007c12 */ /* 0x002fc8000f8ec0ff */
[----:B------:R-:W-:-:S13]  /*3d80*/  ISETP.NE.AND P0, PT, R0, UR5, PT ;  /* 0x0000000500007c0c */ /* 0x000fda000bf05270 */
[----:B------:R-:W-:Y:S05]  /*3d90*/  @P0 BRA `(.L_x_69) ;  /* 0x00000000003c0947 */ /* 0x000fea0003800000 */
[----:B------:R-:W1:Y:S01]  /*3da0*/  S2R R2, SR_LANEID ;  /* 0x0000000000027919 */ /* 0x000e620000000000 */
[----:B------:R-:W-:Y:S01]  /*3db0*/  ULOP3.LUT UR8, URZ, UR8, URZ, 0x33, !UPT ;  /* 0x00000008ff087292 */ /* 0x000fe2000f8e33ff */
[----:B------:R-:W-:Y:S02]  /*3dc0*/  VOTEU.ANY UR7, UPT, PT ;  /* 0x0000000000077886 */ /* 0x000fe400038e0100 */
[----:B------:R-:W-:-:S03]  /*3dd0*/  UFLO.U32 UR7, UR7 ;  /* 0x00000007000772bd */ /* 0x000fc600080e0000 */
[----:B------:R-:W-:-:S04]  /*3de0*/  IMAD.U32 R0, RZ, RZ, UR8 ;  /* 0x00000008ff007e24 */ /* 0x000fc8000f8e00ff */
[----:B------:R2:W4:Y:S02]  /*3df0*/  REDUX UR6, R0 ;  /* 0x00000000000673c4 */ /* 0x0005240000000000 */
[----:B------:R1:W-:Y:S02]  /*3e00*/  UTCATOMSWS.AND URZ, UR8 ;  /* 0x0000000800ff79e3 */ /* 0x0003e40008000000 */
[----:B-1----:R-:W-:Y:S02]  /*3e10*/  ISETP.EQ.U32.AND P0, PT, R2, UR7, PT ;  /* 0x0000000702007c0c */ /* 0x002fe4000bf02070 */
[----:B--2---:R-:W-:Y:S02]  /*3e20*/  LOP3.LUT R0, RZ, UR5, RZ, 0x33, !PT ;  /* 0x00000005ff007c12 */ /* 0x004fe4000f8e33ff */
[----:B----4-:R-:W-:Y:S02]  /*3e30*/  MOV R2, UR6 ;  /* 0x0000000600027c02 */ /* 0x010fe40008000f00 */
[----:B------:R-:W1:Y:S07]  /*3e40*/  REDUX UR5, R0 ;  /* 0x00000000000573c4 */ /* 0x000e6e0000000000 */
[----:B------:R2:W-:Y:S01]  /*3e50*/  @P0 ATOMS.AND RZ, [UR4+0x14], R2 ;  /* 0x00001402ffff098c */ /* 0x0005e2000a800004 */
[----:B-1----:R-:W-:-:S05]  /*3e60*/  IMAD.U32 R0, RZ, RZ, UR5 ;  /* 0x00000005ff007e24 */ /* 0x002fca000f8e00ff */
[----:B------:R2:W-:Y:S01]  /*3e70*/  @P0 ATOMS.AND RZ, [UR4+0x18], R0 ;  /* 0x00001800ffff098c */ /* 0x0005e2000a800004 */
[----:B------:R-:W-:Y:S05]  /*3e80*/  BRA `(.L_x_70) ;  /* 0x0000000000147947 */ /* 0x000fea0003800000 */
.L_x_69:
[----:B------:R-:W-:Y:S02]  /*3e90*/  MOV R2, 0x3eb0 ;  /* 0x00003eb000027802 */ /* 0x000fe40000000f00 */
[----:B---3-5:R-:W-:Y:S05]  /*3ea0*/  CALL.REL.NOINC `($__internal_0_$__cuda_sm10x_tcgen05_guardrail_trap_col_being_dealloced_not_returned_by_alloc) ;  /* 0x0000004c002c7944 */ /* 0x028fea0003c00000 */
[----:B------:R-:W-:Y:S05]  /*3eb0*/  BRA `(.L_x_70) ;  /* 0x0000000000087947 */ /* 0x000fea0003800000 */
.L_x_68:
[----:B------:R-:W-:Y:S02]  /*3ec0*/  MOV R2, 0x3ee0 ;  /* 0x00003ee000027802 */ /* 0x000fe40000000f00 */
[----:B---3-5:R-:W-:Y:S05]  /*3ed0*/  CALL.REL.NOINC `($__internal_2_$__cuda_sm10x_tcgen05_guardrail_trap_unallocated_columns_being_dealloced) ;  /* 0x0000004c00387944 */ /* 0x028fea0003c00000 */
.L_x_70:
[----:B------:R-:W-:Y:S01]  /*3ee0*/  NOP ;  /* 0x0000000000007918 */ /* 0x000fe20000000000 */
[----:B------:R-:W-:Y:S05]  /*3ef0*/  EXIT ;  /* 0x000000000000794d */ /* 0x000fea0003800000 */
.L_x_52:
[----:B------:R-:W-:-:S09]  /*3f00*/  UISETP.NE.OR UP2, UPT, UR8, 0x3, !UP2 ;  /* 0x000000030800788c */ /* 0x000fd2000d745670 */
[----:B------:R-:W-:Y:S05]  /*3f10*/  BRA.U UP2, `(.L_x_71) ;  /* 0x0000001102087547 */ /* 0x000fea000b800000 */
[----:B------:R-:W1:Y:S01]  /*3f20*/  LDC R0, c[0x0][0xb30] ;  /* 0x0002cc00ff007b82 */ /* 0x000e620000000800 */
[----:B------:R-:W2:Y:S01]  /*3f30*/  LDCU.64 UR8, c[0x0][0x888] ;  /* 0x00011100ff0877ac */ /* 0x000ea20008000a00 */
[----:B------:R-:W-:Y:S01]  /*3f40*/  IMAD.MOV.U32 R30, RZ, RZ, 0x1 ;  /* 0x00000001ff1e7424 */ /* 0x000fe200078e00ff */
[----:B------:R-:W-:Y:S01]  /*3f50*/  CS2R R28, SRZ ;  /* 0x00000000001c7805 */ /* 0x000fe2000001ff00 */
[----:B------:R-:W-:Y:S01]  /*3f60*/  IMAD.MOV.U32 R25, RZ, RZ, 0x2000 ;  /* 0x00002000ff197424 */ /* 0x000fe200078e00ff */
[----:B------:R-:W4:Y:S03]  /*3f70*/  LDCU.64 UR4, c[0x0][0x890] ;  /* 0x00011200ff0477ac */ /* 0x000f260008000a00 */
[----:B------:R-:W3:Y:S01]  /*3f80*/  LDC R24, c[0x0][0x370] ;  /* 0x0000dc00ff187b82 */ /* 0x000ee20000000800 */
[----:B------:R-:W-:Y:S01]  /*3f90*/  UMOV UR7, 0x400 ;  /* 0x0000040000077882 */ /* 0x000fe20000000000 */
[----:B------:R-:W-:-:S02]  /*3fa0*/  UPLOP3.LUT UP1, UPT, UPT, UPT, UPT, 0x40, 0x4 ;  /* 0x000000000004789c */ /* 0x000fc40003f2e870 */
[----:B------:R-:W-:-:S04]  /*3fb0*/  ULEA UR7, UR37, UR7, 0x18 ;  /* 0x0000000725077291 */ /* 0x000fc8000f8ec0ff */
[----:B------:R-:W3:Y:S01]  /*3fc0*/  LDC R3, c[0x0][0xb0c] ;  /* 0x0002c300ff037b82 */ /* 0x000ee20000000800 */
[----:B------:R-:W-:Y:S02]  /*3fd0*/  UIADD3 UR13, UPT, UPT, UR7, 0x58, URZ ;  /* 0x00000058070d7890 */ /* 0x000fe4000fffe0ff */
[----:B--2---:R-:W-:Y:S02]  /*3fe0*/  UISETP.NE.U32.AND UP2, UPT, UR8, URZ, UPT ;  /* 0x000000ff0800728c */ /* 0x004fe4000bf45070 */
[----:B------:R-:W-:Y:S02]  /*3ff0*/  UIADD3 UR33, UPT, UPT, UR7, 0x40, URZ ;  /* 0x0000004007217890 */ /* 0x000fe4000fffe0ff */
[----:B----4-:R-:W-:Y:S01]  /*4000*/  UISETP.NE.U32.AND UP3, UPT, UR4, URZ, UPT ;  /* 0x000000ff0400728c */ /* 0x010fe2000bf65070 */
[----:B------:R-:W2:Y:S01]  /*4010*/  LDC R18, c[0x0][0xb20] ;  /* 0x0002c800ff127b82 */ /* 0x000ea20000000800 */
[----:B-1----:R-:W-:Y:S01]  /*4020*/  ISETP.NE.AND P1, PT, R0, 0x1, PT ;  /* 0x000000010000780c */ /* 0x002fe20003f25270 */
[----:B------:R-:W-:-:S02]  /*4030*/  UISETP.NE.AND.EX UP2, UPT, UR9, URZ, UPT, UP2 ;  /* 0x000000ff0900728c */ /* 0x000fc4000bf45320 */
[----:B------:R-:W-:Y:S02]  /*4040*/  UIADD3 UR25, UPT, UPT, UR7, 0x48, URZ ;  /* 0x0000004807197890 */ /* 0x000fe4000fffe0ff */
[----:B------:R-:W-:Y:S02]  /*4050*/  UIADD3 UR17, UPT, UPT, UR7, 0x50, URZ ;  /* 0x0000005007117890 */ /* 0x000fe4000fffe0ff */
[----:B-----5:R-:W1:Y:S01]  /*4060*/  LDC.64 R32, c[0x0][0x348] ;  /* 0x0000d200ff207b82 */ /* 0x020e620000000a00 */
[----:B------:R-:W-:Y:S02]  /*4070*/  UPRMT UR13, UR37, 0x654, UR13 ;  /* 0x00000654250d7896 */ /* 0x000fe4000800000d */
[----:B------:R-:W-:-:S05]  /*4080*/  UISETP.NE.AND.EX UP3, UPT, UR5, URZ, UPT, UP3 ;  /* 0x000000ff0500728c */ /* 0x000fca000bf65330 */
[----:B------:R-:W4:Y:S08]  /*4090*/  LDC.64 R16, c[0x0][0xb10] ;  /* 0x0002c400ff107b82 */ /* 0x000f300000000a00 */
[----:B------:R-:W1:Y:S08]  /*40a0*/  LDC.64 R6, c[0x0][0xb18] ;  /* 0x0002c600ff067b82 */ /* 0x000e700000000a00 */
[----:B------:R-:W1:Y:S08]  /*40b0*/  LDC.64 R4, c[0x0][0xb28] ;  /* 0x0002ca00ff047b82 */ /* 0x000e700000000a00 */
[----:B--23--:R-:W1:Y:S02]  /*40c0*/  LDC R19, c[0x0][0x374] ;  /* 0x0000dd00ff137b82 */ /* 0x00ce640000000800 */
.L_x_82:
[C---:B------:R-:W-:Y:S02]  /*40d0*/  LEA R0, R29.reuse, UR7, 0x3 ;  /* 0x000000071d007c11 */ /* 0x040fe4000f8e18ff */
[----:B------:R-:W-:Y:S02]  /*40e0*/  SHF.L.U32 R2, R28, 0x1f, RZ ;  /* 0x0000001f1c027819 */ /* 0x000fe400000006ff */
[----:B------:R-:W-:Y:S02]  /*40f0*/  LEA R20, R29, UR7, 0x4 ;  /* 0x000000071d147c11 */ /* 0x000fe4000f8e20ff */
[----:B--2---:R-:W2:Y:S02]  /*4100*/  SYNCS.PHASECHK.TRANS64.TRYWAIT P0, [R0+URZ+0x90], R2 ;  /* 0x00009002000075a7 */ /* 0x004ea400080011ff */
[----:B--2---:R-:W-:Y:S05]  /*4110*/  @!P0 BRA `(.L_x_72) ;  /* 0x0000004400408947 */ /* 0x004fea0003800000 */
.L_x_162:
[----:B------:R-:W-:Y:S01]  /*4120*/  ISETP.GE.AND P0, PT, R26, 0x1, PT ;  /* 0x000000011a00780c */ /* 0x000fe20003f06270 */
[----:B------:R-:W3:Y:S01]  /*4130*/  LDS.128 R20, [R20+0x120] ;  /* 0x0001200014147984 */ /* 0x000ee20000000c00 */
[----:B--2---:R-:W-:Y:S01]  /*4140*/  VIADD R0, R0, 0xa0 ;  /* 0x000000a000007836 */ /* 0x004fe20000000000 */
[----:B------:R-:W-:Y:S01]  /*4150*/  @!PT LDS RZ, [RZ] ;  /* 0x00000000fffff984 */ /* 0x000fe20000000800 */
[----:B------:R-:W-:Y:S01]  /*4160*/  @!PT LDS RZ, [RZ] ;  /* 0x00000000fffff984 */ /* 0x000fe20000000800 */
[----:B------:R-:W-:Y:S01]  /*4170*/  @!PT LDS RZ, [RZ] ;  /* 0x00000000fffff984 */ /* 0x000fe20000000800 */
[----:B------:R-:W-:Y:S01]  /*4180*/  @!PT LDS RZ, [RZ] ;  /* 0x00000000fffff984 */ /* 0x000fe20000000800 */
[----:B------:R2:W-:Y:S06]  /*4190*/  MEMBAR.ALL.CTA ;  /* 0x0000000000007992 */ /* 0x0005ec0000008000 */
[----:B--2---:R-:W2:Y:S01]  /*41a0*/  FENCE.VIEW.ASYNC.S ;  /* 0x00000000000073c6 */ /* 0x004ea20000000000 */
[----:B------:R-:W-:Y:S04]  /*41b0*/  PRMT R0, RZ, 0x654, R0 ;  /* 0x00000654ff007816 */ /* 0x000fe80000000000 */
[----:B--2---:R2:W-:Y:S01]  /*41c0*/  SYNCS.ARRIVE.TRANS64.RED.A1T0 RZ, [R0+URZ], RZ ;  /* 0x000000ff00ff79a7 */ /* 0x0045e200081004ff */
[----:B---3--:R-:W-:Y:S11]  /*41d0*/  LOP3.LUT P3, RZ, R22, 0x1, RZ, 0xc0, !PT ;  /* 0x0000000116ff7812 */ /* 0x008ff6000786c0ff */
[----:B------:R-:W-:Y:S02]  /*41e0*/  @!UPT UIADD3 URZ, UPT, UPT, URZ, URZ, URZ ;  /* 0x000000fffffff290 */ /* 0x000fe4000fffe0ff */
[----:B------:R-:W-:Y:S02]  /*41f0*/  @P3 MOV R11, R20 ;  /* 0x00000014000b3202 */ /* 0x000fe40000000f00 */
[----:B------:R-:W-:Y:S01]  /*4200*/  @P3 LOP3.LUT R10, R21, 0xffff, RZ, 0xc0, !PT ;  /* 0x0000ffff150a3812 */ /* 0x000fe200078ec0ff */
[----:B--2---:R-:W-:Y:S06]  /*4210*/  @!P0 BRA `(.L_x_73) ;  /* 0x0000000000a48947 */ /* 0x004fec0003800000 */
[-C--:B-1----:R-:W-:Y:S01]  /*4220*/  IMAD.HI.U32 R0, R19, R7.reuse, RZ ;  /* 0x0000000713007227 */ /* 0x082fe200078e00ff */
[----:B------:R-:W-:Y:S02]  /*4230*/  ISETP.NE.AND P0, PT, R6, 0x1, PT ;  /* 0x000000010600780c */ /* 0x000fe40003f05270 */
[----:B------:R-:W-:Y:S01]  /*4240*/  ISETP.NE.AND P2, PT, R26, 0x1, PT ;  /* 0x000000011a00780c */ /* 0x000fe20003f45270 */
[----:B----4-:R-:W-:Y:S01]  /*4250*/  IMAD.HI.U32 R9, R24, R16, RZ ;  /* 0x0000001018097227 */ /* 0x010fe200078e00ff */
[----:B------:R-:W-:Y:S02]  /*4260*/  SHF.R.U32.HI R0, RZ, R18, R0 ;  /* 0x00000012ff007219 */ /* 0x000fe40000011600 */
[----:B------:R-:W-:Y:S01]  /*4270*/  ISETP.NE.AND P4, PT, R3, 0x1, PT ;  /* 0x000000010300780c */ /* 0x000fe20003f85270 */
[----:B------:R-:W-:Y:S01]  /*4280*/  IMAD.HI.U32 R13, R10, R7, RZ ;  /* 0x000000070a0d7227 */ /* 0x000fe200078e00ff */
[----:B------:R-:W-:Y:S02]  /*4290*/  SHF.R.U32.HI R9, RZ, R17, R9 ;  /* 0x00000011ff097219 */ /* 0x000fe40000011609 */
[----:B------:R-:W-:Y:S01]  /*42a0*/  SEL R0, R19, R0, !P0 ;  /* 0x0000000013007207 */ /* 0x000fe20004000000 */
[----:B------:R-:W-:Y:S01]  /*42b0*/  IMAD.HI.U32 R12, R11, R16, RZ ;  /* 0x000000100b0c7227 */ /* 0x000fe200078e00ff */
[----:B------:R-:W-:Y:S03]  /*42c0*/  SEL R9, R24, R9, !P4 ;  /* 0x0000000918097207 */ /* 0x000fe60006000000 */
[-C--:B------:R-:W-:Y:S01]  /*42d0*/  IMAD.HI.U32 R8, R0, R4.reuse, RZ ;  /* 0x0000000400087227 */ /* 0x080fe200078e00ff */
[----:B------:R-:W-:Y:S03]  /*42e0*/  SHF.R.U32.HI R12, RZ, R17, R12 ;  /* 0x00000011ff0c7219 */ /* 0x000fe6000001160c */
[----:B------:R-:W-:Y:S01]  /*42f0*/  IMAD.HI.U32 R2, R9, R4, RZ ;  /* 0x0000000409027227 */ /* 0x000fe200078e00ff */
[-C--:B------:R-:W-:Y:S02]  /*4300*/  @P2 SHF.R.U32.HI R0, RZ, R5.reuse, R8 ;  /* 0x00000005ff002219 */ /* 0x080fe40000011608 */
[----:B------:R-:W-:Y:S02]  /*4310*/  SHF.R.U32.HI R8, RZ, R18, R13 ;  /* 0x00000012ff087219 */ /* 0x000fe4000001160d */
[----:B------:R-:W-:Y:S01]  /*4320*/  @P2 SHF.R.U32.HI R9, RZ, R5, R2 ;  /* 0x00000005ff092219 */ /* 0x000fe20000011602 */
[----:B------:R-:W-:Y:S01]  /*4330*/  IMAD R0, R26, R0, RZ ;  /* 0x000000001a007224 */ /* 0x000fe200078e02ff */
[----:B------:R-:W-:Y:S02]  /*4340*/  SEL R8, R10, R8, !P0 ;  /* 0x000000080a087207 */ /* 0x000fe40004000000 */
[----:B------:R-:W-:Y:S01]  /*4350*/  SEL R2, R11, R12, !P4 ;  /* 0x0000000c0b027207 */ /* 0x000fe20006000000 */
[----:B------:R-:W-:Y:S01]  /*4360*/  IMAD R12, R26, R9, RZ ;  /* 0x000000091a0c7224 */ /* 0x000fe200078e02ff */
[C---:B------:R-:W-:Y:S01]  /*4370*/  ISETP.GE.AND P0, PT, R8.reuse, R0, PT ;  /* 0x000000000800720c */ /* 0x040fe20003f06270 */
[----:B------:R-:W-:Y:S03]  /*4380*/  IMAD.HI.U32 R0, R8, R4, RZ ;  /* 0x0000000408007227 */ /* 0x000fe600078e00ff */
[----:B------:R-:W-:Y:S02]  /*4390*/  ISETP.GE.OR P0, PT, R2, R12, P0 ;  /* 0x0000000c0200720c */ /* 0x000fe40000706670 */
[-C--:B------:R-:W-:Y:S04]  /*43a0*/  SHF.R.U32.HI R0, RZ, R5.reuse, R0 ;  /* 0x00000005ff007219 */ /* 0x080fe80000011600 */
[----:B------:R-:W-:Y:S05]  /*43b0*/  SEL R13, R8, R0, !P2 ;  /* 0x00000000080d7207 */ /* 0x000fea0005000000 */
[----:B------:R-:W-:Y:S02]  /*43c0*/  IMAD.MOV R12, RZ, RZ, -R13 ;  /* 0x000000ffff0c7224 */ /* 0x000fe400078e0a0d */
[----:B------:R-:W-:Y:S04]  /*43d0*/  @!P0 IMAD.HI.U32 R0, R2, R4, RZ ;  /* 0x0000000402008227 */ /* 0x000fe800078e00ff */
[----:B------:R-:W-:Y:S01]  /*43e0*/  IMAD R12, R26, R12, R8 ;  /* 0x0000000c1a0c7224 */ /* 0x000fe200078e0208 */
[----:B------:R-:W-:Y:S04]  /*43f0*/  @!P0 SHF.R.U32.HI R0, RZ, R5, R0 ;  /* 0x00000005ff008219 */ /* 0x000fe80000011600 */
[----:B------:R-:W-:Y:S04]  /*4400*/  @!P0 SEL R0, R2, R0, !P2 ;  /* 0x0000000002008207 */ /* 0x000fe80005000000 */
[----:B------:R-:W-:Y:S01]  /*4410*/  @!P0 IADD3 R13, PT, PT, R13, -R0, RZ ;  /* 0x800000000d0d8210 */ /* 0x000fe20007ffe0ff */
[----:B------:R-:W-:Y:S01]  /*4420*/  @!P0 IMAD R0, R9, R12, R0 ;  /* 0x0000000c09008224 */ /* 0x000fe200078e0200 */
[----:B------:R-:W-:Y:S01]  /*4430*/  IADD3 R9, PT, PT, -R8, RZ, RZ ;  /* 0x000000ff08097210 */ /* 0x000fe20007ffe1ff */
[--C-:B------:R-:W-:Y:S02]  /*4440*/  IMAD.MOV R12, RZ, RZ, -R2.reuse ;  /* 0x000000ffff0c7224 */ /* 0x100fe400078e0a02 */
[----:B------:R-:W-:Y:S02]  /*4450*/  @!P0 IMAD R8, R13, R26, R2 ;  /* 0x0000001a0d088224 */ /* 0x000fe400078e0202 */
[----:B------:R-:W-:Y:S02]  /*4460*/  @!P0 IMAD.MOV.U32 R2, RZ, RZ, R0 ;  /* 0x000000ffff028224 */ /* 0x000fe400078e0000 */
[----:B------:R-:W-:Y:S02]  /*4470*/  IMAD R11, R3, R12, R11 ;  /* 0x0000000c030b7224 */ /* 0x000fe400078e020b */
[----:B------:R-:W-:Y:S02]  /*4480*/  IMAD R10, R6, R9, R10 ;  /* 0x00000009060a7224 */ /* 0x000fe400078e020a */
[----:B------:R-:W-:Y:S02]  /*4490*/  IMAD R11, R2, R3, R11 ;  /* 0x00000003020b7224 */ /* 0x000fe400078e020b */
[----:B------:R-:W-:Y:S02]  /*44a0*/  IMAD R10, R8, R6, R10 ;  /* 0x00000006080a7224 */ /* 0x000fe400078e020a */
.L_x_73:
[----:B------:R-:W-:Y:S05]  /*44b0*/  BRA.U UP1, `(.L_x_74) ;  /* 0x0000000101107547 */ /* 0x000fea000b800000 */
[----:B------:R-:W-:Y:S04]  /*44c0*/  MOV R2, UR6 ;  /* 0x0000000600027c02 */ /* 0x000fe80008000f00 */
[----:B------:R-:W-:Y:S04]  /*44d0*/  SHF.L.U32 R2, R2, 0x1f, RZ ;  /* 0x0000001f02027819 */ /* 0x000fe800000006ff */
[----:B------:R-:W2:Y:S02]  /*44e0*/  SYNCS.PHASECHK.TRANS64.TRYWAIT P0, [UR7+0x88], R2 ;  /* 0x00008802ff0075a7 */ /* 0x000ea40008001107 */
[----:B--2---:R-:W-:Y:S05]  /*44f0*/  @!P0 BRA `(.L_x_75) ;  /* 0x00000040005c8947 */ /* 0x004fea0003800000 */
.L_x_74:
[----:B------:R-:W-:Y:S02]  /*4500*/  R2UR UR35, R15 ;  /* 0x000000000f2372ca */ /* 0x000fe400000e0000 */
[----:B------:R-:W-:Y:S02]  /*4510*/  R2UR UR34, R14 ;  /* 0x000000000e2272ca */ /* 0x000fe400000e0000 */
[----:B------:R-:W-:Y:S02]  /*4520*/  ISETP.NE.U32.AND P2, PT, RZ, UR4, PT ;  /* 0x00000004ff007c0c */ /* 0x000fe4000bf45070 */
[----:B------:R-:W-:Y:S02]  /*4530*/  SHF.L.U32 R14, R30, 0x1f, RZ ;  /* 0x0000001f1e0e7819 */ /* 0x000fe400000006ff */
[----:B------:R-:W-:Y:S05]  /*4540*/  ISETP.NE.AND.EX P2, PT, RZ, UR5, PT, P2 ;  /* 0x00000005ff007c0c */ /* 0x000fea000bf45320 */
[----:B------:R-:W-:Y:S02]  /*4550*/  USHF.L.U32 UR35, UR35, 0x6, URZ ;  /* 0x0000000623237899 */ /* 0x000fe400080006ff */
[----:B------:R-:W-:Y:S01]  /*4560*/  USHF.L.U32 UR34, UR34, 0x7, URZ ;  /* 0x0000000722227899 */ /* 0x000fe200080006ff */
[----:B------:R-:W-:Y:S11]  /*4570*/  BRA.U !UP3, `(.L_x_76) ;  /* 0x000000010b347547 */ /* 0x000ff6000b800000 */
[----:B------:R-:W-:Y:S01]  /*4580*/  UPLOP3.LUT UP0, UPT, UPT, UPT, UP2, 0x80, 0x8 ;  /* 0x000000000008789c */ /* 0x000fe20003f0f020 */
[----:B--2---:R-:W-:Y:S02]  /*4590*/  HFMA2 R0, -RZ, RZ, 0, 5.9604644775390625e-08 ;  /* 0x00000001ff007431 */ /* 0x004fe400000001ff */
[----:B------:R-:W-:Y:S03]  /*45a0*/  IMAD.MOV.U32 R64, RZ, RZ, 0x1 ;  /* 0x00000001ff407424 */ /* 0x000fe600078e00ff */
[----:B------:R-:W-:Y:S05]  /*45b0*/  PLOP3.LUT P0, PT, PT, PT, UP0, 0x80, 0x8 ;  /* 0x000000000008781c */ /* 0x000fea0003f0f008 */
[----:B------:R-:W2:Y:S01]  /*45c0*/  @UP0 LDCU.64 UR10, c[0x0][0x888] ;  /* 0x00011100ff0a07ac */ /* 0x000ea20008000a00 */
[----:B------:R-:W-:Y:S07]  /*45d0*/  @UP0 UIMAD UR8, UR52, UR4, URZ ;  /* 0x00000004340802a4 */ /* 0x000fee000f8e02ff */
[----:B------:R-:W-:Y:S01]  /*45e0*/  @!P0 PRMT R64, R0, 0x7610, R64 ;  /* 0x0000761000408816 */ /* 0x000fe20000000040 */
[----:B--2---:R-:W-:Y:S03]  /*45f0*/  @UP0 UIMAD.WIDE UR10, UR8, 0x4, UR10 ;  /* 0x00000004080a08a5 */ /* 0x004fe6000f8e020a */
[----:B------:R-:W2:Y:S03]  /*4600*/  @!UP0 LDCU UR8, c[0x0][0x880] ;  /* 0x00011000ff0887ac */ /* 0x000ea60008000800 */
[----:B------:R-:W-:Y:S01]  /*4610*/  IMAD.U32 R8, RZ, RZ, UR10 ;  /* 0x0000000aff087e24 */ /* 0x000fe2000f8e00ff */
[----:B------:R-:W-:Y:S05]  /*4620*/  MOV R9, UR11 ;  /* 0x0000000b00097c02 */ /* 0x000fea0008000f00 */
[----:B------:R3:W5:Y:S02]  /*4630*/  @P0 LDG.E R35, desc[UR46][R8.64] ;  /* 0x0000002e08230981 */ /* 0x000764000c1e1900 */
[----:B--23--:R-:W-:Y:S07]  /*4640*/  @!P0 IMAD.U32 R35, RZ, RZ, UR8 ;  /* 0x00000008ff238e24 */ /* 0x00cfee000f8e00ff */
.L_x_76:
[----:B-----5:R-:W-:Y:S01]  /*4650*/  @!P2 FSETP.EQ.AND P0, PT, R35, RZ, PT ;  /* 0x000000ff2300a20b */ /* 0x020fe20003f02000 */
[----:B------:R-:W-:Y:S01]  /*4660*/  @!UPT UIADD3 URZ, UPT, UPT, URZ, URZ, URZ ;  /* 0x000000fffffff290 */ /* 0x000fe2000fffe0ff */
[----:B------:R-:W-:Y:S11]  /*4670*/  @!P2 BRA `(.L_x_77) ;  /* 0x000000000014a947 */ /* 0x000ff60003800000 */
[----:B------:R-:W-:Y:S02]  /*4680*/  LOP3.LUT P2, RZ, R64, 0xff, RZ, 0xc0, !PT ;  /* 0x000000ff40ff7812 */ /* 0x000fe4000784c0ff */
[----:B------:R-:W-:Y:S04]  /*4690*/  PLOP3.LUT P0, PT, PT, PT, UP0, 0x80, 0x8 ;  /* 0x000000000008781c */ /* 0x000fe80003f0f008 */
[----:B------:R-:W-:Y:S07]  /*46a0*/  PLOP3.LUT P0, PT, P0, PT, PT, 0x8, 0x80 ;  /* 0x000000000080781c */ /* 0x000fee000070e170 */
[----:B------:R-:W-:Y:S11]  /*46b0*/  @P2 FSETP.EQ.AND P0, PT, R35, RZ, PT ;  /* 0x000000ff2300220b */ /* 0x000ff60003f02000 */
[----:B------:R-:W-:Y:S02]  /*46c0*/  @!UPT UIADD3 URZ, UPT, UPT, URZ, URZ, URZ ;  /* 0x000000fffffff290 */ /* 0x000fe4000fffe0ff */
.L_x_77:
[----:B------:R-:W3:Y:S01]  /*46d0*/  SYNCS.PHASECHK.TRANS64.TRYWAIT P2, [UR7+0x60], R14 ;  /* 0x0000600eff0075a7 */ /* 0x000ee20008041107 */
[----:B------:R-:W-:Y:S04]  /*46e0*/  ELECT P4, URZ, PT ;  /* 0x0000000000ff782f */ /* 0x000fe80003880000 */
[----:B------:R-:W-:Y:S11]  /*46f0*/  PLOP3.LUT P4, PT, P0, P4, PT, 0xf2, 0x2f ;  /* 0x00000000002f781c */ /* 0x000ff60000789e72 */
[----:B------:R-:W-:Y:S02]  /*4700*/  @!UPT UIADD3 URZ, UPT, UPT, URZ, URZ, URZ ;  /* 0x000000fffffff290 */ /* 0x000fe4000fffe0ff */
[----:B-1----:R-:W-:Y:S05]  /*4710*/  @!P4 IADD3 R8, P0, PT, R32, 0x580, RZ ;  /* 0x000005802008c810 */ /* 0x002fea0007f1e0ff */
[----:B--2---:R-:W-:Y:S01]  /*4720*/  @!P4 IMAD.X R2, RZ, RZ, R33, P0 ;  /* 0x000000ffff02c224 */ /* 0x004fe200000e0621 */
[----:B---3--:R-:W-:Y:S07]  /*4730*/  @!P2 BRA `(.L_x_78) ;  /* 0x0000003c00e4a947 */ /* 0x008fee0003800000 */
.L_x_165:
[----:B------:R-:W-:Y:S01]  /*4740*/  @!P4 R2UR UR8, R2 ;  /* 0x000000000208c2ca */ /* 0x000fe200000e0000 */
[----:B------:R-:W-:Y:S01]  /*4750*/  VOTEU.ALL UP1, P4 ;  /* 0x0000000000ff7886 */ /* 0x000fe20002020000 */
[----:B------:R-:W-:Y:S01]  /*4760*/  @!P4 R2UR UR9, R8 ;  /* 0x000000000809c2ca */ /* 0x000fe200000e0000 */
[----:B-1----:R-:W-:Y:S01]  /*4770*/  @!P4 IMAD.MOV.U32 R0, RZ, RZ, 0x2000 ;  /* 0x00002000ff00c424 */ /* 0x002fe200078e00ff */
[----:B------:R-:W-:Y:S01]  /*4780*/  UMOV UR10, 0x0 ;  /* 0x00000000000a7882 */ /* 0x000fe20000000000 */
[----:B------:R-:W-:Y:S01]  /*4790*/  UMOV UR11, 0x10000000 ;  /* 0x10000000000b7882 */ /* 0x000fe20000000000 */
[----:B------:R-:W-:Y:S01]  /*47a0*/  @!UP1 UIADD3 UR32, UPT, UPT, UR7, 0x400, URZ ;  /* 0x0000040007209890 */ /* 0x000fe2000fffe0ff */
[----:B------:R-:W-:Y:S01]  /*47b0*/  VOTEU.ALL UP1, P4 ;  /* 0x0000000000ff7886 */ /* 0x000fe20002020000 */
[----:B------:R-:W-:Y:S05]  /*47c0*/  UMOV UR36, UR52 ;  /* 0x0000003400247c82 */ /* 0x000fea0008000000 */
[----:B------:R-:W-:Y:S01]  /*47d0*/  IMAD.U32 R9, RZ, RZ, UR8 ;  /* 0x00000008ff097e24 */ /* 0x000fe2000f8e00ff */
[----:B------:R-:W-:Y:S01]  /*47e0*/  UPRMT UR8, UR37, 0x654, UR33 ;  /* 0x0000065425087896 */ /* 0x000fe20008000021 */
[----:B------:R-:W-:Y:S03]  /*47f0*/  IMAD.U32 R8, RZ, RZ, UR9 ;  /* 0x00000009ff087e24 */ /* 0x000fe6000f8e00ff */
[----:B------:R-:W-:Y:S02]  /*4800*/  @!P4 R2UR UR15, R9 ;  /* 0x00000000090fc2ca */ /* 0x000fe400000e0000 */
[----:B------:R-:W-:Y:S02]  /*4810*/  @!P4 R2UR UR14, R8 ;  /* 0x00000000080ec2ca */ /* 0x000fe400000e0000 */
[----:B------:R-:W-:Y:S05]  /*4820*/  @!P4 IADD3 R8, P0, PT, R32, 0x580, RZ ;  /* 0x000005802008c810 */ /* 0x000fea0007f1e0ff */
[----:B------:R-:W-:Y:S06]  /*4830*/  @!P4 IMAD.X R2, RZ, RZ, R33, P0 ;  /* 0x000000ffff02c224 */ /* 0x000fec00000e0621 */
[----:B------:R1:W-:Y:S01]  /*4840*/  @!UP1 UTMALDG.3D [UR32], [UR14], desc[UR10] ;  /* 0x00000a200e0095b4 */ /* 0x0003e20008011000 */
[----:B------:R1:W-:Y:S01]  /*4850*/  @!P4 SYNCS.ARRIVE.TRANS64.RED.A0TR RZ, [UR7+0x40], R0 ;  /* 0x00004000ffffc9a7 */ /* 0x0003e20008300407 */
[----:B------:R-:W-:Y:S01]  /*4860*/  SYNCS.ARRIVE.TRANS64.RED.A1T0 RZ, [UR8], RZ ;  /* 0x000000ffffff79a7 */ /* 0x000fe20008100408 */
[----:B------:R-:W2:Y:S02]  /*4870*/  SYNCS.PHASECHK.TRANS64.TRYWAIT P2, [UR7+0x68], R14 ;  /* 0x0000680eff0075a7 */ /* 0x000ea40008041107 */
[----:B-12---:R-:W-:Y:S05]  /*4880*/  @!P2 BRA `(.L_x_79) ;  /* 0x0000003c00a8a947 */ /* 0x006fea0003800000 */
.L_x_167:
[----:B------:R-:W-:Y:S01]  /*4890*/  @!P4 R2UR UR8, R2 ;  /* 0x000000000208c2ca */ /* 0x000fe200000e0000 */
[----:B------:R-:W-:Y:S01]  /*48a0*/  VOTEU.ALL UP1, P4 ;  /* 0x0000000000ff7886 */ /* 0x000fe20002020000 */
[----:B------:R-:W-:Y:S01]  /*48b0*/  @!P4 R2UR UR9, R8 ;  /* 0x000000000809c2ca */ /* 0x000fe200000e0000 */
[----:B-1----:R-:W-:Y:S01]  /*48c0*/  @!P4 IMAD.MOV.U32 R0, RZ, RZ, 0x2000 ;  /* 0x00002000ff00c424 */ /* 0x002fe200078e00ff */
[----:B------:R-:W-:Y:S01]  /*48d0*/  UMOV UR10, 0x0 ;  /* 0x00000000000a7882 */ /* 0x000fe20000000000 */
[----:B------:R-:W-:Y:S01]  /*48e0*/  UMOV UR11, 0x10000000 ;  /* 0x10000000000b7882 */ /* 0x000fe20000000000 */
[----:B------:R-:W-:Y:S02]  /*48f0*/  @!UP1 UIADD3 UR26, UPT, UPT, UR34, 0x20, URZ ;  /* 0x00000020221a9890 */ /* 0x000fe4000fffe0ff */
[----:B------:R-:W-:Y:S01]  /*4900*/  @!UP1 UIADD3 UR24, UPT, UPT, UR7, 0x2400, URZ ;  /* 0x0000240007189890 */ /* 0x000fe2000fffe0ff */
[----:B------:R-:W-:Y:S01]  /*4910*/  VOTEU.ALL UP1, P4 ;  /* 0x0000000000ff7886 */ /* 0x000fe20002020000 */
[----:B------:R-:W-:Y:S01]  /*4920*/  UMOV UR27, UR35 ;  /* 0x00000023001b7c82 */ /* 0x000fe20008000000 */
[----:B------:R-:W-:Y:S02]  /*4930*/  UMOV UR28, UR52 ;  /* 0x00000034001c7c82 */ /* 0x000fe40008000000 */
        /* <DEDUP_REMOVED lines=12> */
.L_x_169:
[----:B------:R-:W2:Y:S01]  /*4a00*/  LDC.64 R12, c[0x0][0xb18] ;  /* 0x0002c600ff0c7b82 */ /* 0x000ea20000000a00 */
[----:B------:R-:W-:Y:S01]  /*4a10*/  @!P4 R2UR UR8, R2 ;  /* 0x000000000208c2ca */ /* 0x000fe200000e0000 */
[----:B------:R-:W-:Y:S01]  /*4a20*/  VOTEU.ALL UP1, P4 ;  /* 0x0000000000ff7886 */ /* 0x000fe20002020000 */
[----:B------:R-:W-:Y:S01]  /*4a30*/  @!P4 R2UR UR9, R8 ;  /* 0x000000000809c2ca */ /* 0x000fe200000e0000 */
[----:B-1----:R-:W-:Y:S01]  /*4a40*/  @!P4 IMAD.MOV.U32 R0, RZ, RZ, 0x2000 ;  /* 0x00002000ff00c424 */ /* 0x002fe200078e00ff */
[----:B------:R-:W-:Y:S03]  /*4a50*/  UMOV UR10, 0x0 ;  /* 0x00000000000a7882 */ /* 0x000fe60000000000 */
[----:B------:R-:W1:Y:S01]  /*4a60*/  @!P1 LDC R2, c[0x0][0xb0c] ;  /* 0x0002c300ff029b82 */ /* 0x000e620000000800 */
[----:B------:R-:W-:Y:S01]  /*4a70*/  @!UP1 UIADD3 UR18, UPT, UPT, UR34, 0x40, URZ ;  /* 0x0000004022129890 */ /* 0x000fe2000fffe0ff */
[----:B------:R-:W-:Y:S01]  /*4a80*/  @P3 SHF.R.U32.HI R27, RZ, 0x10, R21 ;  /* 0x00000010ff1b3819 */ /* 0x000fe20000011615 */
[----:B------:R-:W-:Y:S01]  /*4a90*/  @!UP1 UIADD3 UR16, UPT, UPT, UR7, 0x4400, URZ ;  /* 0x0000440007109890 */ /* 0x000fe2000fffe0ff */
[----:B------:R-:W-:Y:S01]  /*4aa0*/  VIADD R29, R29, 0x1 ;  /* 0x000000011d1d7836 */ /* 0x000fe20000000000 */
[----:B------:R-:W-:Y:S01]  /*4ab0*/  VOTEU.ALL UP1, P4 ;  /* 0x0000000000ff7886 */ /* 0x000fe20002020000 */
[----:B------:R-:W-:Y:S01]  /*4ac0*/  UMOV UR11, 0x10000000 ;  /* 0x10000000000b7882 */ /* 0x000fe20000000000 */
[----:B------:R-:W-:Y:S01]  /*4ad0*/  UMOV UR19, UR35 ;  /* 0x0000002300137c82 */ /* 0x000fe20008000000 */
[----:B------:R-:W-:Y:S01]  /*4ae0*/  IMAD.U32 R9, RZ, RZ, UR8 ;  /* 0x00000008ff097e24 */ /* 0x000fe2000f8e00ff */
[----:B------:R-:W-:Y:S01]  /*4af0*/  UMOV UR20, UR52 ;  /* 0x0000003400147c82 */ /* 0x000fe20008000000 */
[----:B------:R-:W-:Y:S01]  /*4b00*/  IMAD.U32 R8, RZ, RZ, UR9 ;  /* 0x00000009ff087e24 */ /* 0x000fe2000f8e00ff */
[----:B------:R-:W-:Y:S02]  /*4b10*/  UPRMT UR8, UR37, 0x654, UR17 ;  /* 0x0000065425087896 */ /* 0x000fe40008000011 */
[----:B------:R-:W-:Y:S02]  /*4b20*/  @!P4 R2UR UR15, R9 ;  /* 0x00000000090fc2ca */ /* 0x000fe400000e0000 */
[----:B------:R-:W-:Y:S02]  /*4b30*/  @!P4 R2UR UR14, R8 ;  /* 0x00000000080ec2ca */ /* 0x000fe400000e0000 */
[----:B------:R-:W3:Y:S11]  /*4b40*/  LDC.64 R8, c[0x0][0xb10] ;  /* 0x0002c400ff087b82 */ /* 0x000ef60000000a00 */
[----:B------:R1:W-:Y:S01]  /*4b50*/  @!UP1 UTMALDG.3D [UR16], [UR14], desc[UR10] ;  /* 0x00000a100e0095b4 */ /* 0x0003e20008011000 */
[----:B------:R5:W-:Y:S01]  /*4b60*/  @!P4 SYNCS.ARRIVE.TRANS64.RED.A0TR RZ, [UR7+0x50], R0 ;  /* 0x00005000ffffc9a7 */ /* 0x000be20008300407 */
[C---:B---3--:R-:W-:Y:S01]  /*4b70*/  @!P1 IMAD.HI.U32 R8, R11.reuse, R8, RZ ;  /* 0x000000080b089227 */ /* 0x048fe200078e00ff */
[----:B--2---:R-:W-:Y:S02]  /*4b80*/  @!P1 ISETP.NE.AND P0, PT, R12, 0x1, PT ;  /* 0x000000010c00980c */ /* 0x004fe40003f05270 */
[----:B-1----:R-:W-:Y:S01]  /*4b90*/  @!P1 ISETP.NE.AND P2, PT, R2, 0x1, PT ;  /* 0x000000010200980c */ /* 0x002fe20003f45270 */
[----:B------:R-:W-:Y:S01]  /*4ba0*/  SYNCS.ARRIVE.TRANS64.RED.A1T0 RZ, [UR8], RZ ;  /* 0x000000ffffff79a7 */ /* 0x000fe20008100408 */
[C---:B------:R-:W-:Y:S01]  /*4bb0*/  @!P1 IMAD.HI.U32 R13, R10.reuse, R13, RZ ;  /* 0x0000000d0a0d9227 */ /* 0x040fe200078e00ff */
[----:B------:R-:W-:Y:S04]  /*4bc0*/  @!P1 SHF.R.U32.HI R8, RZ, R9, R8 ;  /* 0x00000009ff089219 */ /* 0x000fe80000011608 */
[----:B------:R-:W-:Y:S01]  /*4bd0*/  @!P1 SEL R8, R11, R8, !P2 ;  /* 0x000000080b089207 */ /* 0x000fe20005000000 */
[----:B------:R-:W1:Y:S01]  /*4be0*/  SYNCS.PHASECHK.TRANS64.TRYWAIT P5, [UR7+0x78], R14 ;  /* 0x0000780eff0075a7 */ /* 0x000e6200080a1107 */
[----:B-----5:R-:W2:Y:S02]  /*4bf0*/  @!P1 LDC R0, c[0x0][0xb20] ;  /* 0x0002c800ff009b82 */ /* 0x020ea40000000800 */
[----:B--2---:R-:W-:Y:S04]  /*4c00*/  @!P1 SHF.R.U32.HI R0, RZ, R0, R13 ;  /* 0x00000000ff009219 */ /* 0x004fe8000001160d */
[----:B------:R-:W-:Y:S05]  /*4c10*/  @!P1 SEL R9, R10, R0, !P0 ;  /* 0x000000000a099207 */ /* 0x000fea0004000000 */
[----:B------:R-:W-:Y:S02]  /*4c20*/  @!P1 IMAD.IADD R0, R9, 0x1, -R8 ;  /* 0x0000000109009824 */ /* 0x000fe400078e0a08 */
[----:B------:R-:W-:Y:S02]  /*4c30*/  @!P1 IMAD.IADD R8, R8, 0x1, -R9 ;  /* 0x0000000108089824 */ /* 0x000fe400078e0a09 */
[----:B------:R-:W-:Y:S02]  /*4c40*/  @!P1 IMAD R11, R0, R2, R11 ;  /* 0x00000002000b9224 */ /* 0x000fe400078e020b */
[----:B------:R-:W-:Y:S01]  /*4c50*/  @!P1 IMAD R10, R8, R12, R10 ;  /* 0x0000000c080a9224 */ /* 0x000fe200078e020a */
[----:B-1----:R-:W-:Y:S06]  /*4c60*/  @!P5 BRA `(.L_x_81) ;  /* 0x0000003800e0d947 */ /* 0x002fec0003800000 */
.L_x_171:
[----:B------:R-:W-:Y:S01]  /*4c70*/  @!P4 IADD3 R2, P0, PT, R32, 0x580, RZ ;  /* 0x000005802002c810 */ /* 0x000fe20007f1e0ff */
[----:B------:R-:W-:Y:S01]  /*4c80*/  VOTEU.ALL UP1, P4 ;  /* 0x0000000000ff7886 */ /* 0x000fe20002020000 */
[----:B------:R-:W-:Y:S01]  /*4c90*/  UMOV UR18, 0x0 ;  /* 0x0000000000127882 */ /* 0x000fe20000000000 */
[----:B------:R-:W-:Y:S01]  /*4ca0*/  UMOV UR19, 0x10000000 ;  /* 0x1000000000137882 */ /* 0x000fe20000000000 */
[----:B------:R-:W-:Y:S01]  /*4cb0*/  @!P4 R2UR UR9, R2 ;  /* 0x000000000209c2ca */ /* 0x000fe200000e0000 */
[----:B-1----:R-:W-:Y:S01]  /*4cc0*/  @!P4 IMAD.X R0, RZ, RZ, R33, P0 ;  /* 0x000000ffff00c224 */ /* 0x002fe200000e0621 */
[----:B------:R-:W-:Y:S01]  /*4cd0*/  @!UP1 UIADD3 UR10, UPT, UPT, UR34, 0x60, URZ ;  /* 0x00000060220a9890 */ /* 0x000fe2000fffe0ff */
[----:B------:R-:W-:Y:S01]  /*4ce0*/  ISETP.NE.AND P0, PT, R29, 0x2, PT ;  /* 0x000000021d00780c */ /* 0x000fe20003f05270 */
[----:B------:R-:W-:Y:S01]  /*4cf0*/  UMOV UR11, UR35 ;  /* 0x00000023000b7c82 */ /* 0x000fe20008000000 */
[----:B------:R-:W-:Y:S01]  /*4d00*/  UMOV UR12, UR52 ;  /* 0x00000034000c7c82 */ /* 0x000fe20008000000 */
[----:B------:R-:W-:Y:S01]  /*4d10*/  @!P4 R2UR UR8, R0 ;  /* 0x000000000008c2ca */ /* 0x000fe200000e0000 */
[----:B------:R-:W-:Y:S01]  /*4d20*/  IMAD.IADD R14, R10, 0x1, R62 ;  /* 0x000000010a0e7824 */ /* 0x000fe200078e023e */
[----:B------:R-:W-:Y:S01]  /*4d30*/  @P3 R2UR UR52, R27 ;  /* 0x000000001b3432ca */ /* 0x000fe200000e0000 */
[----:B------:R-:W-:Y:S01]  /*4d40*/  IMAD.IADD R15, R11, 0x1, R63 ;  /* 0x000000010b0f7824 */ /* 0x000fe200078e023f */
[----:B------:R-:W-:Y:S02]  /*4d50*/  SEL R0, RZ, 0x1, P0 ;  /* 0x00000001ff007807 */ /* 0x000fe40000000000 */
[----:B------:R-:W-:Y:S01]  /*4d60*/  LOP3.LUT R30, R30, 0x1, RZ, 0x3c, !PT ;  /* 0x000000011e1e7812 */ /* 0x000fe200078e3cff */
[----:B------:R-:W-:Y:S01]  /*4d70*/  IMAD.U32 R8, RZ, RZ, UR9 ;  /* 0x00000009ff087e24 */ /* 0x000fe2000f8e00ff */
[----:B------:R-:W-:Y:S01]  /*4d80*/  @!UP1 UIADD3 UR9, UPT, UPT, UR7, 0x58, URZ ;  /* 0x0000005807099890 */ /* 0x000fe2000fffe0ff */
[----:B------:R-:W-:Y:S02]  /*4d90*/  LOP3.LUT R28, R28, R0, RZ, 0x3c, !PT ;  /* 0x000000001c1c7212 */ /* 0x000fe400078e3cff */
[----:B------:R-:W-:Y:S02]  /*4da0*/  SEL R29, R29, RZ, P0 ;  /* 0x000000ff1d1d7207 */ /* 0x000fe40000000000 */
[----:B------:R-:W-:Y:S01]  /*4db0*/  IMAD.U32 R9, RZ, RZ, UR8 ;  /* 0x00000008ff097e24 */ /* 0x000fe2000f8e00ff */
[----:B------:R-:W-:Y:S01]  /*4dc0*/  @!P4 R2UR UR14, R8 ;  /* 0x00000000080ec2ca */ /* 0x000fe200000e0000 */
[----:B------:R-:W-:Y:S01]  /*4dd0*/  @!UP1 UIADD3 UR8, UPT, UPT, UR7, 0x6400, URZ ;  /* 0x0000640007089890 */ /* 0x000fe2000fffe0ff */
[----:B------:R-:W-:Y:S02]  /*4de0*/  VOTEU.ALL UP1, P4 ;  /* 0x0000000000ff7886 */ /* 0x000fe40002020000 */
[----:B------:R-:W-:Y:S11]  /*4df0*/  @!P4 R2UR UR15, R9 ;  /* 0x00000000090fc2ca */ /* 0x000ff600000e0000 */
[----:B------:R-:W-:Y:S02]  /*4e00*/  @!UPT UIADD3 URZ, UPT, UPT, URZ, URZ, URZ ;  /* 0x000000fffffff290 */ /* 0x000fe4000fffe0ff */
[----:B------:R2:W-:Y:S01]  /*4e10*/  @!UP1 UTMALDG.3D [UR8], [UR14], desc[UR18] ;  /* 0x000012080e0095b4 */ /* 0x0005e20008011000 */
[----:B------:R2:W-:Y:S01]  /*4e20*/  @!P4 SYNCS.ARRIVE.TRANS64.RED.A0TR RZ, [UR7+0x58], R25 ;  /* 0x00005819ffffc9a7 */ /* 0x0005e20008300407 */
[----:B------:R-:W-:Y:S01]  /*4e30*/  UPLOP3.LUT UP1, UPT, UPT, UPT, UPT, 0x80, 0x8 ;  /* 0x000000000008789c */ /* 0x000fe20003f2f070 */
[----:B------:R-:W-:Y:S01]  /*4e40*/  SYNCS.ARRIVE.TRANS64.RED.A1T0 RZ, [UR13], RZ ;  /* 0x000000ffffff79a7 */ /* 0x000fe2000810040d */
[----:B------:R-:W-:Y:S09]  /*4e50*/  @P3 BRA `(.L_x_82) ;  /* 0xfffffff0009c3947 */ /* 0x000ff2000383ffff */
[----:B------:R-:W-:-:S04]  /*4e60*/  SHF.L.U32 R2, R30, 0x1f, RZ ;  /* 0x0000001f1e027819 */ /* 0x000fc800000006ff */
[----:B------:R-:W1:Y:S02]  /*4e70*/  SYNCS.PHASECHK.TRANS64.TRYWAIT P0, [UR7+0x60], R2 ;  /* 0x00006002ff0075a7 */ /* 0x000e640008001107 */
[----:B-1----:R-:W-:Y:S05]  /*4e80*/  @!P0 BRA `(.L_x_83) ;  /* 0x0000003800708947 */ /* 0x002fea0003800000 */
.L_x_173:
[----:B------:R-:W3:Y:S02]  /*4e90*/  SYNCS.PHASECHK.TRANS64.TRYWAIT P0, [UR7+0x68], R2 ;  /* 0x00006802ff0075a7 */ /* 0x000ee40008001107 */
[----:B---3--:R-:W-:Y:S05]  /*4ea0*/  @!P0 BRA `(.L_x_84) ;  /* 0x0000003800808947 */ /* 0x008fea0003800000 */
.L_x_175:
[----:B------:R-:W3:Y:S02]  /*4eb0*/  SYNCS.PHASECHK.TRANS64.TRYWAIT P0, [UR7+0x70], R2 ;  /* 0x00007002ff0075a7 */ /* 0x000ee40008001107 */
[----:B---3--:R-:W-:Y:S05]  /*4ec0*/  @!P0 BRA `(.L_x_85) ;  /* 0x0000003800908947 */ /* 0x008fea0003800000 */
.L_x_177:
[----:B-1----:R-:W-:-:S07]  /*4ed0*/  MOV R0, UR7 ;  /* 0x0000000700007c02 */ /* 0x002fce0008000f00 */
.L_x_86:
[----:B-1----:R-:W-:-:S04]  /*4ee0*/  SHF.L.U32 R2, R30, 0x1f, RZ ;  /* 0x0000001f1e027819 */ /* 0x002fc800000006ff */
[----:B------:R1:W3:Y:S03]  /*4ef0*/  SYNCS.PHASECHK.TRANS64.TRYWAIT P0, [R0+URZ+0x78], R2 ;  /* 0x00007802000075a7 */ /* 0x0002e600080011ff */
[----:B---3--:R-:W-:Y:S05]  /*4f00*/  @!P0 NANOSLEEP.SYNCS 0x989680 ;  /* 0x009896800000895d */ /* 0x008fea0003900000 */
[----:B------:R-:W3:Y:S02]  /*4f10*/  @!P0 SYNCS.PHASECHK.TRANS64 P0, [R0+URZ+0x78], R2 ;  /* 0x00007802000085a7 */ /* 0x000ee400080010ff */
[----:B--23--:R-:W-:Y:S05]  /*4f20*/  @P0 EXIT ;  /* 0x000000000000094d */ /* 0x00cfea0003800000 */
[----:B------:R-:W-:Y:S05]  /*4f30*/  BRA `(.L_x_86) ;  /* 0xfffffffc00e87947 */ /* 0x000fea000383ffff */
.L_x_71:
[----:B------:R-:W-:-:S06]  /*4f40*/  UISETP.GE.AND UP1, UPT, UR8, 0x4, UPT ;  /* 0x000000040800788c */ /* 0x000fcc000bf26270 */
[----:B------:R-:W-:-:S13]  /*4f50*/  PLOP3.LUT P0, PT, PT, PT, UP1, 0x80, 0x8 ;  /* 0x000000000008781c */ /* 0x000fda0003f0f018 */
[----:B------:R-:W-:Y:S05]  /*4f60*/  @!P0 EXIT ;  /* 0x000000000000894d */ /* 0x000fea0003800000 */
[----:B------:R-:W-:Y:S01]  /*4f70*/  BAR.SYNC.DEFER_BLOCKING 0x6, 0xa0 ;  /* 0x0182800000007b1d */ /* 0x000fe20000010000 */
[C---:B------:R-:W-:Y:S01]  /*4f80*/  IMAD.SHL.U32 R4, R77.reuse, 0x20, RZ ;  /* 0x000000204d047824 */ /* 0x040fe200078e00ff */
[C---:B------:R-:W-:Y:S01]  /*4f90*/  R2P PR, R77.reuse, 0x6 ;  /* 0x000000064d007804 */ /* 0x040fe20000000000 */
[C---:B------:R-:W-:Y:S01]  /*4fa0*/  IMAD.SHL.U32 R68, R77.reuse, 0x4, RZ ;  /* 0x000000044d447824 */ /* 0x040fe200078e00ff */
[----:B------:R-:W-:Y:S01]  /*4fb0*/  CS2R R72, SRZ ;  /* 0x0000000000487805 */ /* 0x000fe2000001ff00 */
[C---:B------:R-:W-:Y:S01]  /*4fc0*/  IMAD.U32 R32, R77.reuse, 0x10000, RZ ;  /* 0x000100004d207824 */ /* 0x040fe200078e00ff */
[----:B------:R-:W-:Y:S02]  /*4fd0*/  UMOV UR36, 0x400 ;  /* 0x0000040000247882 */ /* 0x000fe40000000000 */
[----:B------:R-:W1:Y:S01]  /*4fe0*/  LDC R67, c[0x0][0x370] ;  /* 0x0000dc00ff437b82 */ /* 0x000e620000000800 */
[----:B------:R-:W-:Y:S01]  /*4ff0*/  ULEA UR36, UR37, UR36, 0x18 ;  /* 0x0000002425247291 */ /* 0x000fe2000f8ec0ff */
[C---:B------:R-:W-:Y:S01]  /*5000*/  LOP3.LUT R3, R4.reuse, 0xe0, RZ, 0xc0, !PT ;  /* 0x000000e004037812 */ /* 0x040fe200078ec0ff */
[----:B------:R-:W-:Y:S01]  /*5010*/  IMAD.SHL.U32 R2, R77, 0x10, RZ ;  /* 0x000000104d027824 */ /* 0x000fe200078e00ff */
[----:B------:R-:W-:Y:S01]  /*5020*/  LOP3.LUT R4, R4, 0x100, RZ, 0xc0, !PT ;  /* 0x0000010004047812 */ /* 0x000fe200078ec0ff */
[----:B------:R-:W-:Y:S01]  /*5030*/  UIADD3 UR4, UPT, UPT, UR36, 0x400, URZ ;  /* 0x0000040024047890 */ /* 0x000fe2000fffe0ff */
[----:B------:R-:W-:Y:S01]  /*5040*/  LOP3.LUT R68, R3, 0x1c, R68, 0xf8, !PT ;  /* 0x0000001c03447812 */ /* 0x000fe200078ef844 */
[----:B------:R-:W-:Y:S01]  /*5050*/  IMAD.MOV.U32 R76, RZ, RZ, 0x10 ;  /* 0x00000010ff4c7424 */ /* 0x000fe200078e00ff */
[----:B------:R-:W2:Y:S01]  /*5060*/  LDC R28, c[0x0][0xb0c] ;  /* 0x0002c300ff1c7b82 */ /* 0x000ea20000000800 */
[----:B------:R-:W-:Y:S01]  /*5070*/  SHF.R.U32.HI R3, RZ, 0x2, R77 ;  /* 0x00000002ff037819 */ /* 0x000fe2000001164d */
[----:B------:R-:W-:Y:S01]  /*5080*/  IMAD.MOV.U32 R75, RZ, RZ, 0x20 ;  /* 0x00000020ff4b7424 */ /* 0x000fe200078e00ff */
[----:B------:R-:W-:Y:S01]  /*5090*/  LOP3.LUT R32, R32, 0x600000, RZ, 0xc0, !PT ;  /* 0x0060000020207812 */ /* 0x000fe200078ec0ff */
[----:B------:R-:W-:Y:S01]  /*50a0*/  IMAD.MOV.U32 R74, RZ, RZ, 0x1 ;  /* 0x00000001ff4a7424 */ /* 0x000fe200078e00ff */
[----:B------:R-:W-:Y:S01]  /*50b0*/  LOP3.LUT R2, R4, 0x600, R2, 0xf8, !PT ;  /* 0x0000060004027812 */ /* 0x000fe200078ef802 */
[----:B------:R-:W-:Y:S01]  /*50c0*/  IMAD.MOV.U32 R31, RZ, RZ, RZ ;  /* 0x000000ffff1f7224 */ /* 0x000fe200078e00ff */
[----:B------:R-:W-:Y:S01]  /*50d0*/  LOP3.LUT R68, R68, 0x4, R3, 0x78, !PT ;  /* 0x0000000444447812 */ /* 0x000fe200078e7803 */
[----:B------:R-:W4:Y:S01]  /*50e0*/  LDC R65, c[0x0][0xb20] ;  /* 0x0002c800ff417b82 */ /* 0x000f220000000800 */
[----:B------:R-:W3:Y:S01]  /*50f0*/  LDS R0, [UR36+0x140] ;  /* 0x00014024ff007984 */ /* 0x000ee20008000800 */
[----:B------:R-:W-:Y:S01]  /*5100*/  LOP3.LUT R77, R77, 0x60, RZ, 0xc0, !PT ;  /* 0x000000604d4d7812 */ /* 0x000fe200078ec0ff */
[----:B------:R-:W-:Y:S01]  /*5110*/  IMAD.MOV.U32 R80, RZ, RZ, RZ ;  /* 0x000000ffff507224 */ /* 0x000fe200078e00ff */
[----:B------:R-:W-:Y:S01]  /*5120*/  LOP3.LUT R68, R2, R68, RZ, 0xfc, !PT ;  /* 0x0000004402447212 */ /* 0x000fe200078efcff */
[----:B------:R-:W-:Y:S01]  /*5130*/  IMAD.U32 R70, RZ, RZ, UR4 ;  /* 0x00000004ff467e24 */ /* 0x000fe2000f8e00ff */
[----:B------:R-:W-:Y:S01]  /*5140*/  SEL R76, R76, 0xfffffff0, !P2 ;  /* 0xfffffff04c4c7807 */ /* 0x000fe20005000000 */
[----:B------:R-:W1:Y:S01]  /*5150*/  LDCU.64 UR54, c[0x0][0x348] ;  /* 0x00006900ff3677ac */ /* 0x000e620008000a00 */
[----:B------:R-:W1:Y:S01]  /*5160*/  LDC R27, c[0x0][0xb30] ;  /* 0x0002cc00ff1b7b82 */ /* 0x000e620000000800 */
[----:B------:R-:W-:Y:S01]  /*5170*/  SEL R75, R75, 0xffffffe0, !P1 ;  /* 0xffffffe04b4b7807 */ /* 0x000fe20004800000 */
[----:B------:R-:W1:Y:S01]  /*5180*/  LDCU.64 UR38, c[0x0][0x888] ;  /* 0x00011100ff2677ac */ /* 0x000e620008000a00 */
[----:B------:R-:W1:Y:S05]  /*5190*/  LDCU.64 UR44, c[0x0][0x890] ;  /* 0x00011200ff2c77ac */ /* 0x000e6a0008000a00 */
[----:B------:R-:W1:Y:S01]  /*51a0*/  LDC.64 R60, c[0x0][0xb10] ;  /* 0x0002c400ff3c7b82 */ /* 0x000e620000000a00 */
[----:B------:R-:W-:Y:S01]  /*51b0*/  UMOV UR48, URZ ;  /* 0x000000ff00307c82 */ /* 0x000fe20008000000 */
[----:B------:R-:W-:-:S06]  /*51c0*/  UMOV UR50, URZ ;  /* 0x000000ff00327c82 */ /* 0x000fcc0008000000 */
[----:B------:R-:W1:Y:S08]  /*51d0*/  LDC.64 R24, c[0x0][0xb18] ;  /* 0x0002c600ff187b82 */ /* 0x000e700000000a00 */
[----:B------:R-:W1:Y:S08]  /*51e0*/  LDC.64 R22, c[0x0][0xb28] ;  /* 0x0002ca00ff167b82 */ /* 0x000e700000000a00 */
[----:B------:R-:W1:Y:S01]  /*51f0*/  LDC.64 R58, c[0x0][0x8b0] ;  /* 0x00022c00ff3a7b82 */ /* 0x000e620000000a00 */
[----:B---3--:R-:W-:-:S07]  /*5200*/  IMAD.IADD R32, R0, 0x1, R32 ;  /* 0x0000000100207824 */ /* 0x008fce00078e0220 */
[----:B------:R-:W3:Y:S08]  /*5210*/  LDC.64 R56, c[0x0][0x8a8] ;  /* 0x00022a00ff387b82 */ /* 0x000ef00000000a00 */
[----:B--2-4-:R-:W1:Y:S02]  /*5220*/  LDC R66, c[0x0][0x374] ;  /* 0x0000dd00ff427b82 */ /* 0x014e640000000800 */
.L_x_130:
[----:B------:R-:W-:Y:S02]  /*5230*/  LEA R0, R80, UR36, 0x3 ;  /* 0x0000002450007c11 */ /* 0x000fe4000f8e18ff */
[----:B------:R-:W-:Y:S02]  /*5240*/  SHF.L.U32 R2, R72, 0x1f, RZ ;  /* 0x0000001f48027819 */ /* 0x000fe400000006ff */
[----:B------:R-:W-:Y:S02]  /*5250*/  LEA R16, R80, UR36, 0x4 ;  /* 0x0000002450107c11 */ /* 0x000fe4000f8e20ff */
[----:B------:R-:W2:Y:S02]  /*5260*/  SYNCS.PHASECHK.TRANS64.TRYWAIT P0, [R0+URZ+0x90], R2 ;  /* 0x00009002000075a7 */ /* 0x000ea400080011ff */
[----:B--2---:R-:W-:Y:S05]  /*5270*/  @!P0 BRA `(.L_x_87) ;  /* 0x0000003400bc8947 */ /* 0x004fea0003800000 */
.L_x_178:
[----:B------:R-:W4:Y:S01]  /*5280*/  LDC.64 R10, c[0x0][0xb10] ;  /* 0x0002c400ff0a7b82 */ /* 0x000f220000000a00 */
[----:B------:R-:W3:Y:S01]  /*5290*/  LDS.128 R16, [R16+0x120] ;  /* 0x0001200010107984 */ /* 0x000ee20000000c00 */
[----:B-1----:R-:W-:Y:S01]  /*52a0*/  ISETP.NE.AND P1, PT, R27, 0x1, PT ;  /* 0x000000011b00780c */ /* 0x002fe20003f25270 */
[----:B--2---:R-:W-:Y:S01]  /*52b0*/  VIADD R0, R0, 0xa0 ;  /* 0x000000a000007836 */ /* 0x004fe20000000000 */
[----:B------:R-:W-:Y:S04]  /*52c0*/  ISETP.GE.AND P0, PT, R26, 0x1, PT ;  /* 0x000000011a00780c */ /* 0x000fe80003f06270 */
[----:B------:R-:W1:Y:S01]  /*52d0*/  LDC.64 R8, c[0x0][0xb18] ;  /* 0x0002c600ff087b82 */ /* 0x000e620000000a00 */
[----:B------:R-:W-:Y:S01]  /*52e0*/  PRMT R0, RZ, 0x654, R0 ;  /* 0x00000654ff007816 */ /* 0x000fe20000000000 */
[----:B------:R-:W-:Y:S01]  /*52f0*/  @!PT LDS RZ, [RZ] ;  /* 0x00000000fffff984 */ /* 0x000fe20000000800 */
[----:B------:R-:W-:Y:S01]  /*5300*/  @!PT LDS RZ, [RZ] ;  /* 0x00000000fffff984 */ /* 0x000fe20000000800 */
[----:B------:R-:W-:Y:S01]  /*5310*/  @!PT LDS RZ, [RZ] ;  /* 0x00000000fffff984 */ /* 0x000fe20000000800 */
[----:B------:R-:W-:Y:S01]  /*5320*/  @!PT LDS RZ, [RZ] ;  /* 0x00000000fffff984 */ /* 0x000fe20000000800 */
[----:B------:R2:W-:Y:S06]  /*5330*/  MEMBAR.ALL.CTA ;  /* 0x0000000000007992 */ /* 0x0005ec0000008000 */
[----:B--2---:R-:W2:Y:S01]  /*5340*/  FENCE.VIEW.ASYNC.S ;  /* 0x00000000000073c6 */ /* 0x004ea20000000000 */
[----:B------:R-:W1:Y:S08]  /*5350*/  @!P1 LDC R12, c[0x0][0xb20] ;  /* 0x0002c800ff0c9b82 */ /* 0x000e700000000800 */
[----:B------:R-:W1:Y:S01]  /*5360*/  @!P1 LDC R7, c[0x0][0xb0c] ;  /* 0x0002c300ff079b82 */ /* 0x000e620000000800 */
[----:B--2---:R2:W-:Y:S01]  /*5370*/  SYNCS.ARRIVE.TRANS64.RED.A1T0 RZ, [R0+URZ], RZ ;  /* 0x000000ff00ff79a7 */ /* 0x0045e200081004ff */
[----:B---3--:R-:W-:Y:S04]  /*5380*/  LOP3.LUT P4, RZ, R18, 0x1, RZ, 0xc0, !PT ;  /* 0x0000000112ff7812 */ /* 0x008fe8000788c0ff */
[----:B------:R-:W-:Y:S09]  /*5390*/  P2R R78, PR, RZ, 0x10 ;  /* 0x00000010ff4e7803 */ /* 0x000ff20000000000 */
[----:B------:R-:W-:Y:S02]  /*53a0*/  @P4 MOV R30, R16 ;  /* 0x00000010001e4202 */ /* 0x000fe40000000f00 */
[----:B------:R-:W-:Y:S01]  /*53b0*/  @P4 LOP3.LUT R29, R17, 0xffff, RZ, 0xc0, !PT ;  /* 0x0000ffff111d4812 */ /* 0x000fe200078ec0ff */
[----:B--2-4-:R-:W-:Y:S06]  /*53c0*/  @!P0 BRA `(.L_x_88) ;  /* 0x0000000000a48947 */ /* 0x014fec0003800000 */
[----:B------:R-:W-:Y:S01]  /*53d0*/  IMAD.HI.U32 R0, R66, R25, RZ ;  /* 0x0000001942007227 */ /* 0x000fe200078e00ff */
[----:B------:R-:W-:Y:S02]  /*53e0*/  ISETP.NE.AND P0, PT, R24, 0x1, PT ;  /* 0x000000011800780c */ /* 0x000fe40003f05270 */
[----:B------:R-:W-:Y:S01]  /*53f0*/  ISETP.NE.AND P2, PT, R26, 0x1, PT ;  /* 0x000000011a00780c */ /* 0x000fe20003f45270 */
[----:B------:R-:W-:Y:S01]  /*5400*/  IMAD.HI.U32 R4, R67, R60, RZ ;  /* 0x0000003c43047227 */ /* 0x000fe200078e00ff */
[----:B------:R-:W-:Y:S02]  /*5410*/  SHF.R.U32.HI R0, RZ, R65, R0 ;  /* 0x00000041ff007219 */ /* 0x000fe40000011600 */
[----:B------:R-:W-:Y:S01]  /*5420*/  ISETP.NE.AND P3, PT, R28, 0x1, PT ;  /* 0x000000011c00780c */ /* 0x000fe20003f65270 */
[----:B------:R-:W-:Y:S01]  /*5430*/  IMAD.HI.U32 R6, R29, R25, RZ ;  /* 0x000000191d067227 */ /* 0x000fe200078e00ff */
[-C--:B------:R-:W-:Y:S02]  /*5440*/  SHF.R.U32.HI R4, RZ, R61.reuse, R4 ;  /* 0x0000003dff047219 */ /* 0x080fe40000011604 */
[----:B------:R-:W-:Y:S01]  /*5450*/  SEL R0, R66, R0, !P0 ;  /* 0x0000000042007207 */ /* 0x000fe20004000000 */
[----:B------:R-:W-:Y:S01]  /*5460*/  IMAD.HI.U32 R5, R30, R60, RZ ;  /* 0x0000003c1e057227 */ /* 0x000fe200078e00ff */
[----:B------:R-:W-:Y:S03]  /*5470*/  SEL R4, R67, R4, !P3 ;  /* 0x0000000443047207 */ /* 0x000fe60005800000 */
[-C--:B------:R-:W-:Y:S01]  /*5480*/  IMAD.HI.U32 R3, R0, R22.reuse, RZ ;  /* 0x0000001600037227 */ /* 0x080fe200078e00ff */
[----:B------:R-:W-:Y:S03]  /*5490*/  SHF.R.U32.HI R5, RZ, R61, R5 ;  /* 0x0000003dff057219 */ /* 0x000fe60000011605 */
[----:B------:R-:W-:Y:S01]  /*54a0*/  IMAD.HI.U32 R2, R4, R22, RZ ;  /* 0x0000001604027227 */ /* 0x000fe200078e00ff */
[----:B------:R-:W-:Y:S02]  /*54b0*/  @P2 SHF.R.U32.HI R0, RZ, R23, R3 ;  /* 0x00000017ff002219 */ /* 0x000fe40000011603 */
[----:B------:R-:W-:Y:S02]  /*54c0*/  SHF.R.U32.HI R3, RZ, R65, R6 ;  /* 0x00000041ff037219 */ /* 0x000fe40000011606 */
[----:B------:R-:W-:Y:S01]  /*54d0*/  @P2 SHF.R.U32.HI R4, RZ, R23, R2 ;  /* 0x00000017ff042219 */ /* 0x000fe20000011602 */
[----:B------:R-:W-:Y:S01]  /*54e0*/  IMAD R0, R26, R0, RZ ;  /* 0x000000001a007224 */ /* 0x000fe200078e02ff */
[----:B------:R-:W-:Y:S02]  /*54f0*/  SEL R3, R29, R3, !P0 ;  /* 0x000000031d037207 */ /* 0x000fe40004000000 */
[----:B------:R-:W-:Y:S01]  /*5500*/  SEL R2, R30, R5, !P3 ;  /* 0x000000051e027207 */ /* 0x000fe20005800000 */
[----:B------:R-:W-:Y:S01]  /*5510*/  IMAD R5, R26, R4, RZ ;  /* 0x000000041a057224 */ /* 0x000fe200078e02ff */
[C---:B------:R-:W-:Y:S01]  /*5520*/  ISETP.GE.AND P0, PT, R3.reuse, R0, PT ;  /* 0x000000000300720c */ /* 0x040fe20003f06270 */
[C---:B------:R-:W-:Y:S03]  /*5530*/  IMAD.HI.U32 R0, R3.reuse, R22, RZ ;  /* 0x0000001603007227 */ /* 0x040fe600078e00ff */
[C---:B------:R-:W-:Y:S02]  /*5540*/  ISETP.GE.OR P0, PT, R2.reuse, R5, P0 ;  /* 0x000000050200720c */ /* 0x040fe40000706670 */
[----:B------:R-:W-:Y:S04]  /*5550*/  SHF.R.U32.HI R0, RZ, R23, R0 ;  /* 0x00000017ff007219 */ /* 0x000fe80000011600 */
[C---:B------:R-:W-:Y:S05]  /*5560*/  SEL R6, R3.reuse, R0, !P2 ;  /* 0x0000000003067207 */ /* 0x040fea0005000000 */
        /* <DEDUP_REMOVED lines=14> */
[----:B------:R-:W-:Y:S07]  /*5650*/  IMAD R29, R3, R24, R29 ;  /* 0x00000018031d7224 */ /* 0x000fee00078e021d */
.L_x_88:
[----:B-1----:R-:W-:Y:S01]  /*5660*/  @!P1 ISETP.NE.AND P0, PT, R8, 0x1, PT ;  /* 0x000000010800980c */ /* 0x002fe20003f05270 */
[----:B------:R-:W-:Y:S01]  /*5670*/  @!P1 IMAD.HI.U32 R2, R29, R9, RZ ;  /* 0x000000091d029227 */ /* 0x000fe200078e00ff */
[----:B------:R-:W-:Y:S01]  /*5680*/  R2UR UR42, R15 ;  /* 0x000000000f2a72ca */ /* 0x000fe200000e0000 */
[----:B------:R-:W-:Y:S01]  /*5690*/  BSSY.RECONVERGENT B6, `(.L_x_89) ;  /* 0x0000031000067945 */ /* 0x000fe20003800200 */
[----:B------:R-:W-:Y:S01]  /*56a0*/  R2UR UR41, R14 ;  /* 0x000000000e2972ca */ /* 0x000fe200000e0000 */
[----:B------:R-:W-:Y:S01]  /*56b0*/  @!P1 IMAD.HI.U32 R0, R30, R10, RZ ;  /* 0x0000000a1e009227 */ /* 0x000fe200078e00ff */
[----:B------:R-:W-:Y:S02]  /*56c0*/  @!P1 SHF.R.U32.HI R2, RZ, R12, R2 ;  /* 0x0000000cff029219 */ /* 0x000fe40000011602 */
[----:B------:R-:W-:Y:S01]  /*56d0*/  @!P1 ISETP.NE.AND P2, PT, R7, 0x1, PT ;  /* 0x000000010700980c */ /* 0x000fe20003f45270 */
[----:B------:R-:W-:Y:S01]  /*56e0*/  VIADD R80, R80, 0x1 ;  /* 0x0000000150507836 */ /* 0x000fe20000000000 */
[----:B------:R-:W-:Y:S02]  /*56f0*/  @!P1 SEL R2, R29, R2, !P0 ;  /* 0x000000021d029207 */ /* 0x000fe40004000000 */
[----:B------:R-:W-:Y:S02]  /*5700*/  @!P1 SHF.R.U32.HI R0, RZ, R11, R0 ;  /* 0x0000000bff009219 */ /* 0x000fe40000011600 */
[----:B------:R-:W-:Y:S01]  /*5710*/  LOP3.LUT P0, RZ, R70, 0x3f0, RZ, 0xc0, !PT ;  /* 0x000003f046ff7812 */ /* 0x000fe2000780c0ff */
[----:B------:R-:W-:Y:S01]  /*5720*/  USHF.L.U32 UR42, UR42, 0x6, URZ ;  /* 0x000000062a2a7899 */ /* 0x000fe200080006ff */
[----:B------:R-:W-:Y:S01]  /*5730*/  @!P1 SEL R3, R30, R0, !P2 ;  /* 0x000000001e039207 */ /* 0x000fe20005000000 */
[----:B------:R-:W-:Y:S01]  /*5740*/  USHF.L.U32 UR41, UR41, 0x7, URZ ;  /* 0x0000000729297899 */ /* 0x000fe200080006ff */
[----:B------:R-:W-:Y:S03]  /*5750*/  @P4 SHF.R.U32.HI R71, RZ, 0x10, R17 ;  /* 0x00000010ff474819 */ /* 0x000fe60000011611 */
[----:B------:R-:W-:Y:S02]  /*5760*/  @!P1 IMAD.IADD R0, R2, 0x1, -R3 ;  /* 0x0000000102009824 */ /* 0x000fe400078e0a03 */
[----:B------:R-:W-:Y:S02]  /*5770*/  @!P1 IMAD.IADD R2, R3, 0x1, -R2 ;  /* 0x0000000103029824 */ /* 0x000fe400078e0a02 */
[----:B------:R-:W-:Y:S02]  /*5780*/  @!P1 IMAD R30, R0, R7, R30 ;  /* 0x00000007001e9224 */ /* 0x000fe400078e021e */
[----:B------:R-:W-:Y:S01]  /*5790*/  @!P1 IMAD R29, R2, R8, R29 ;  /* 0x00000008021d9224 */ /* 0x000fe200078e021d */
[----:B------:R-:W-:Y:S06]  /*57a0*/  @!P0 BRA `(.L_x_90) ;  /* 0x00000000007c8947 */ /* 0x000fec0003800000 */
[----:B------:R-:W1:Y:S01]  /*57b0*/  LDCU.64 UR8, c[0x4][0x80] ;  /* 0x01001000ff0877ac */ /* 0x000e620008000a00 */
[----:B------:R-:W-:Y:S01]  /*57c0*/  MOV R2, 0x0 ;  /* 0x0000000000027802 */ /* 0x000fe20000000f00 */
[----:B------:R-:W-:Y:S02]  /*57d0*/  HFMA2 R12, -RZ, RZ, 0, 5.9604644775390625e-08 ;  /* 0x00000001ff0c7431 */ /* 0x000fe400000001ff */
[----:B------:R-:W-:Y:S01]  /*57e0*/  IMAD.MOV.U32 R8, RZ, RZ, 0x70 ;  /* 0x00000070ff087424 */ /* 0x000fe200078e00ff */
[----:B------:R2:W3:Y:S01]  /*57f0*/  LDC.64 R14, c[0x4][R2] ;  /* 0x01000000020e7b82 */ /* 0x0004e20000000a00 */
[----:B------:R-:W4:Y:S01]  /*5800*/  LDCU.64 UR6, c[0x4][0x88] ;  /* 0x01001100ff0677ac */ /* 0x000f220008000a00 */
[----:B------:R-:W-:Y:S01]  /*5810*/  IMAD.MOV.U32 R13, RZ, RZ, RZ ;  /* 0x000000ffff0d7224 */ /* 0x000fe200078e00ff */
[----:B------:R-:W2:Y:S01]  /*5820*/  LDCU.64 UR4, c[0x4][0x8] ;  /* 0x01000100ff0477ac */ /* 0x000ea20008000a00 */
[----:B-1----:R-:W-:Y:S01]  /*5830*/  MOV R5, UR9 ;  /* 0x0000000900057c02 */ /* 0x002fe20008000f00 */
[----:B------:R-:W-:Y:S01]  /*5840*/  IMAD.U32 R4, RZ, RZ, UR8 ;  /* 0x00000008ff047e24 */ /* 0x000fe2000f8e00ff */
[----:B----4-:R-:W-:Y:S01]  /*5850*/  MOV R7, UR7 ;  /* 0x0000000700077c02 */ /* 0x010fe20008000f00 */
[----:B------:R-:W-:Y:S01]  /*5860*/  IMAD.U32 R6, RZ, RZ, UR6 ;  /* 0x00000006ff067e24 */ /* 0x000fe2000f8e00ff */
[----:B--2---:R-:W-:Y:S01]  /*5870*/  MOV R11, UR5 ;  /* 0x00000005000b7c02 */ /* 0x004fe20008000f00 */
[----:B------:R-:W-:Y:S02]  /*5880*/  IMAD.U32 R10, RZ, RZ, UR4 ;  /* 0x00000004ff0a7e24 */ /* 0x000fe4000f8e00ff */
[----:B------:R-:W-:Y:S07]  /*5890*/  LEPC R20, `(.L_x_91) ;  /* 0x000000001014794e */ /* 0x000fee0000000000 */
[----:B---3-5:R-:W-:Y:S05]  /*58a0*/  CALL.ABS.NOINC R14 ;  /* 0x000000000e007343 */ /* 0x028fea0003c00000 */
.L_x_91:
[----:B------:R-:W1:Y:S01]  /*58b0*/  LDCU.64 UR8, c[0x4][0x80] ;  /* 0x01001000ff0877ac */ /* 0x000e620008000a00 */
[----:B------:R-:W2:Y:S01]  /*58c0*/  LDC.64 R2, c[0x4][R2] ;  /* 0x0100000002027b82 */ /* 0x000ea20000000a00 */
[----:B------:R-:W-:Y:S02]  /*58d0*/  HFMA2 R12, -RZ, RZ, 0, 5.9604644775390625e-08 ;  /* 0x00000001ff0c7431 */ /* 0x000fe400000001ff */
[----:B------:R-:W-:Y:S02]  /*58e0*/  IMAD.MOV.U32 R8, RZ, RZ, 0x70 ;  /* 0x00000070ff087424 */ /* 0x000fe400078e00ff */
[----:B------:R-:W-:Y:S01]  /*58f0*/  IMAD.MOV.U32 R13, RZ, RZ, RZ ;  /* 0x000000ffff0d7224 */ /* 0x000fe200078e00ff */
[----:B------:R-:W3:Y:S01]  /*5900*/  LDCU.64 UR6, c[0x4][0x88] ;  /* 0x01001100ff0677ac */ /* 0x000ee20008000a00 */
[----:B------:R-:W4:Y:S01]  /*5910*/  LDCU.64 UR4, c[0x4][0x8] ;  /* 0x01000100ff0477ac */ /* 0x000f220008000a00 */
[----:B-1----:R-:W-:Y:S02]  /*5920*/  MOV R4, UR8 ;  /* 0x0000000800047c02 */ /* 0x002fe40008000f00 */
[----:B------:R-:W-:Y:S02]  /*5930*/  MOV R5, UR9 ;  /* 0x0000000900057c02 */ /* 0x000fe40008000f00 */
[----:B---3--:R-:W-:Y:S01]  /*5940*/  MOV R7, UR7 ;  /* 0x0000000700077c02 */ /* 0x008fe20008000f00 */
[----:B------:R-:W-:Y:S01]  /*5950*/  IMAD.U32 R6, RZ, RZ, UR6 ;  /* 0x00000006ff067e24 */ /* 0x000fe2000f8e00ff */
[----:B----4-:R-:W-:Y:S01]  /*5960*/  MOV R11, UR5 ;  /* 0x00000005000b7c02 */ /* 0x010fe20008000f00 */
[----:B------:R-:W-:Y:S02]  /*5970*/  IMAD.U32 R10, RZ, RZ, UR4 ;  /* 0x00000004ff0a7e24 */ /* 0x000fe4000f8e00ff */
[----:B------:R-:W-:Y:S07]  /*5980*/  LEPC R20, `(.L_x_90) ;  /* 0x000000001014794e */ /* 0x000fee0000000000 */
[----:B--2---:R-:W-:Y:S05]  /*5990*/  CALL.ABS.NOINC R2 ;  /* 0x0000000002007343 */ /* 0x004fea0003c00000 */
.L_x_90:
[----:B------:R-:W-:Y:S05]  /*59a0*/  BSYNC.RECONVERGENT B6 ;  /* 0x0000000000067941 */ /* 0x000fea0003800200 */
.L_x_89:
[----:B------:R-:W-:Y:S01]  /*59b0*/  ISETP.NE.U32.AND P4, PT, R58, RZ, PT ;  /* 0x000000ff3a00720c */ /* 0x000fe20003f85070 */
[----:B------:R-:W-:Y:S01]  /*59c0*/  UISETP.NE.AND UP2, UPT, UR49, URZ, UPT ;  /* 0x000000ff3100728c */ /* 0x000fe2000bf45270 */
[----:B------:R-:W-:Y:S01]  /*59d0*/  ISETP.NE.U32.AND P2, PT, RZ, UR38, PT ;  /* 0x00000026ff007c0c */ /* 0x000fe2000bf45070 */
[----:B------:R-:W-:Y:S01]  /*59e0*/  UISETP.NE.U32.AND UP1, UPT, UR44, URZ, UPT ;  /* 0x000000ff2c00728c */ /* 0x000fe2000bf25070 */
[----:B------:R-:W-:Y:S01]  /*59f0*/  ISETP.NE.AND.EX P4, PT, R59, RZ, PT, P4 ;  /* 0x000000ff3b00720c */ /* 0x000fe20003f85340 */
[----:B------:R-:W-:Y:S01]  /*5a00*/  UPLOP3.LUT UP0, UPT, UPT, UPT, UPT, 0x40, 0x4 ;  /* 0x000000000004789c */ /* 0x000fe20003f0e870 */
[----:B------:R-:W-:Y:S01]  /*5a10*/  ISETP.NE.AND.EX P2, PT, RZ, UR39, PT, P2 ;  /* 0x00000027ff007c0c */ /* 0x000fe2000bf45320 */
[----:B------:R-:W-:Y:S01]  /*5a20*/  UISETP.NE.AND.EX UP1, UPT, UR45, URZ, UPT, UP1 ;  /* 0x000000ff2d00728c */ /* 0x000fe2000bf25310 */
[----:B------:R-:W-:Y:S04]  /*5a30*/  PLOP3.LUT P1, PT, PT, PT, UP2, 0x80, 0x8 ;  /* 0x000000000008781c */ /* 0x000fe80003f2f028 */
[----:B------:R-:W-:Y:S06]  /*5a40*/  @UP2 UPLOP3.LUT UP0, UPT, UPT, UPT, UP1, 0x80, 0x8 ;  /* 0x000000000008289c */ /* 0x000fec0003f0f010 */
[----:B------:R-:W-:Y:S01]  /*5a50*/  PLOP3.LUT P0, PT, PT, PT, UP0, 0x80, 0x8 ;  /* 0x000000000008781c */ /* 0x000fe20003f0f008 */
[----:B------:R-:W-:Y:S01]  /*5a60*/  @!UPT UIADD3 URZ, UPT, UPT, URZ, URZ, URZ ;  /* 0x000000fffffff290 */ /* 0x000fe2000fffe0ff */
[----:B------:R-:W-:Y:S11]  /*5a70*/  BRA.U !UP1, `(.L_x_92) ;  /* 0x0000000109387547 */ /* 0x000ff6000b800000 */
[----:B------:R-:W-:Y:S01]  /*5a80*/  UISETP.NE.U32.AND UP0, UPT, UR38, URZ, UPT ;  /* 0x000000ff2600728c */ /* 0x000fe2000bf05070 */
[----:B------:R-:W-:Y:S02]  /*5a90*/  HFMA2 R0, -RZ, RZ, 0, 5.9604644775390625e-08 ;  /* 0x00000001ff007431 */ /* 0x000fe400000001ff */
[----:B------:R-:W-:Y:S01]  /*5aa0*/  IMAD.MOV.U32 R64, RZ, RZ, 0x1 ;  /* 0x00000001ff407424 */ /* 0x000fe200078e00ff */
[----:B------:R-:W-:Y:S06]  /*5ab0*/  UISETP.NE.AND.EX UP0, UPT, UR39, URZ, UPT, UP0 ;  /* 0x000000ff2700728c */ /* 0x000fec000bf05300 */
[----:B------:R-:W-:Y:S05]  /*5ac0*/  PLOP3.LUT P3, PT, PT, PT, UP0, 0x80, 0x8 ;  /* 0x000000000008781c */ /* 0x000fea0003f6f008 */
[----:B------:R-:W1:Y:S01]  /*5ad0*/  @UP0 LDCU.64 UR6, c[0x0][0x888] ;  /* 0x00011100ff0607ac */ /* 0x000e620008000a00 */
[----:B------:R-:W-:Y:S07]  /*5ae0*/  @UP0 UIMAD UR4, UR52, UR44, URZ ;  /* 0x0000002c340402a4 */ /* 0x000fee000f8e02ff */
[----:B------:R-:W-:Y:S01]  /*5af0*/  @!P3 PRMT R64, R0, 0x7610, R64 ;  /* 0x000076100040b816 */ /* 0x000fe20000000040 */
[----:B-1----:R-:W-:Y:S03]  /*5b00*/  @UP0 UIMAD.WIDE UR6, UR4, 0x4, UR6 ;  /* 0x00000004040608a5 */ /* 0x002fe6000f8e0206 */
[----:B------:R-:W1:Y:S03]  /*5b10*/  @!UP0 LDCU UR4, c[0x0][0x880] ;  /* 0x00011000ff0487ac */ /* 0x000e660008000800 */
[----:B------:R-:W-:Y:S01]  /*5b20*/  IMAD.U32 R2, RZ, RZ, UR6 ;  /* 0x00000006ff027e24 */ /* 0x000fe2000f8e00ff */
[----:B------:R-:W-:Y:S05]  /*5b30*/  MOV R3, UR7 ;  /* 0x0000000700037c02 */ /* 0x000fea0008000f00 */
[----:B-----5:R2:W5:Y:S02]  /*5b40*/  @P3 LDG.E R35, desc[UR46][R2.64] ;  /* 0x0000002e02233981 */ /* 0x020564000c1e1900 */
[----:B-12---:R-:W-:Y:S02]  /*5b50*/  @!P3 IMAD.U32 R35, RZ, RZ, UR4 ;  /* 0x00000004ff23be24 */ /* 0x006fe4000f8e00ff */
.L_x_92:
[----:B------:R-:W-:Y:S05]  /*5b60*/  @!P4 BRA `(.L_x_93) ;  /* 0x000000000020c947 */ /* 0x000fea0003800000 */
[----:B------:R-:W-:Y:S04]  /*5b70*/  ISETP.NE.U32.AND P3, PT, R56, RZ, PT ;  /* 0x000000ff3800720c */ /* 0x000fe80003f65070 */
[----:B------:R-:W-:Y:S11]  /*5b80*/  ISETP.NE.AND.EX P3, PT, R57, RZ, PT, P3 ;  /* 0x000000ff3900720c */ /* 0x000ff60003f65330 */
[----:B------:R-:W-:Y:S02]  /*5b90*/  @!UPT UIADD3 URZ, UPT, UPT, URZ, URZ, URZ ;  /* 0x000000fffffff290 */ /* 0x000fe4000fffe0ff */
[----:B------:R-:W1:Y:S01]  /*5ba0*/  @P3 LDC.64 R2, c[0x0][0x8a8] ;  /* 0x00022a00ff023b82 */ /* 0x000e620000000a00 */
[----:B------:R-:W-:Y:S04]  /*5bb0*/  @P3 IMAD R0, R58, UR52, RZ ;  /* 0x000000343a003c24 */ /* 0x000fe8000f8e02ff */
[----:B-1----:R-:W-:Y:S05]  /*5bc0*/  @P3 IMAD.WIDE R2, R0, 0x4, R2 ;  /* 0x0000000400023825 */ /* 0x002fea00078e0202 */
[----:B-----5:R1:W5:Y:S02]  /*5bd0*/  @P3 LDG.E R33, desc[UR46][R2.64] ;  /* 0x0000002e02213981 */ /* 0x020364000c1e1900 */
[----:B-1----:R-:W2:Y:S02]  /*5be0*/  @!P3 LDC R33, c[0x0][0x8a0] ;  /* 0x00022800ff21bb82 */ /* 0x002ea40000000800 */
.L_x_93:
[----:B-----5:R-:W-:Y:S01]  /*5bf0*/  FSETP.NEU.AND P3, PT, R35, RZ, PT ;  /* 0x000000ff2300720b */ /* 0x020fe20003f6d000 */
[----:B------:R-:W-:Y:S01]  /*5c00*/  IMAD.SHL.U32 R89, R68, 0x4, RZ ;  /* 0x0000000444597824 */ /* 0x000fe200078e00ff */
[----:B------:R-:W-:Y:S01]  /*5c10*/  SEL R4, RZ, 0xffffffff, P2 ;  /* 0xffffffffff047807 */ /* 0x000fe20001000000 */
[----:B------:R-:W-:Y:S01]  /*5c20*/  BSSY B1, `(.L_x_94) ;  /* 0x0000043000017945 */ /* 0x000fe20003800000 */
[----:B------:R-:W-:Y:S01]  /*5c30*/  @P1 LOP3.LUT P2, RZ, R64, 0xff, RZ, 0xc0, !PT ;  /* 0x000000ff40ff1812 */ /* 0x000fe2000784c0ff */
[----:B------:R-:W-:Y:S01]  /*5c40*/  VIADD R84, R89, UR36 ;  /* 0x0000002459547c36 */ /* 0x000fe20008000000 */
[----:B------:R-:W-:Y:S01]  /*5c50*/  @P1 SEL R0, RZ, 0xffffffff, P3 ;  /* 0xffffffffff001807 */ /* 0x000fe20001800000 */
[----:B------:R-:W-:Y:S01]  /*5c60*/  IMAD.MOV.U32 R90, RZ, RZ, 0x1 ;  /* 0x00000001ff5a7424 */ /* 0x000fe200078e00ff */
[----:B------:R-:W-:Y:S01]  /*5c70*/  LOP3.LUT R74, R74, 0x1, RZ, 0x3c, !PT ;  /* 0x000000014a4a7812 */ /* 0x000fe200078e3cff */
[----:B------:R-:W-:Y:S01]  /*5c80*/  IMAD.MOV.U32 R88, RZ, RZ, RZ ;  /* 0x000000ffff587224 */ /* 0x000fe200078e00ff */
[----:B------:R-:W-:Y:S02]  /*5c90*/  @P0 SEL R0, R4, R0, !P2 ;  /* 0x0000000004000207 */ /* 0x000fe40005000000 */
[----:B------:R-:W-:Y:S02]  /*5ca0*/  CS2R R54, SRZ ;  /* 0x0000000000367805 */ /* 0x000fe4000001ff00 */
[----:B------:R-:W-:Y:S02]  /*5cb0*/  LEA R86, R31, UR36, 0x3 ;  /* 0x000000241f567c11 */ /* 0x000fe4000f8e18ff */
[----:B------:R-:W-:Y:S02]  /*5cc0*/  CS2R R52, SRZ ;  /* 0x0000000000347805 */ /* 0x000fe4000001ff00 */
[----:B------:R-:W-:Y:S02]  /*5cd0*/  @P1 LOP3.LUT R0, R0, 0x1, RZ, 0xc0, !PT ;  /* 0x0000000100001812 */ /* 0x000fe400078ec0ff */
[----:B------:R-:W-:Y:S02]  /*5ce0*/  CS2R R50, SRZ ;  /* 0x0000000000327805 */ /* 0x000fe4000001ff00 */
[----:B------:R-:W-:Y:S02]  /*5cf0*/  SHF.L.U32 R2, R73, 0x1f, RZ ;  /* 0x0000001f49027819 */ /* 0x000fe400000006ff */
[----:B------:R-:W-:Y:S02]  /*5d00*/  CS2R R48, SRZ ;  /* 0x0000000000307805 */ /* 0x000fe4000001ff00 */
[----:B------:R-:W-:Y:S02]  /*5d10*/  ISETP.NE.U32.OR P6, PT, R0, 0x1, !P1 ;  /* 0x000000010000780c */ /* 0x000fe40004fc5470 */
[----:B------:R-:W-:Y:S02]  /*5d20*/  CS2R R46, SRZ ;  /* 0x00000000002e7805 */ /* 0x000fe4000001ff00 */
[----:B------:R-:W-:Y:S02]  /*5d30*/  PLOP3.LUT P2, PT, PT, PT, UP1, 0x80, 0x8 ;  /* 0x000000000008781c */ /* 0x000fe40003f4f018 */
[----:B------:R-:W-:Y:S02]  /*5d40*/  CS2R R44, SRZ ;  /* 0x00000000002c7805 */ /* 0x000fe4000001ff00 */
[----:B------:R-:W-:Y:S02]  /*5d50*/  LEA.HI R34, R31, R31, RZ, 0x1 ;  /* 0x0000001f1f227211 */ /* 0x000fe400078f08ff */
[----:B------:R-:W-:Y:S02]  /*5d60*/  CS2R R42, SRZ ;  /* 0x00000000002a7805 */ /* 0x000fe4000001ff00 */
[----:B------:R-:W-:Y:S02]  /*5d70*/  LOP3.LUT P4, R79, R64, 0xff, RZ, 0xc0, !PT ;  /* 0x000000ff404f7812 */ /* 0x000fe4000788c0ff */
[----:B------:R-:W-:Y:S02]  /*5d80*/  CS2R R40, SRZ ;  /* 0x0000000000287805 */ /* 0x000fe4000001ff00 */
[----:B------:R-:W-:Y:S01]  /*5d90*/  SEL R3, RZ, 0xffffffff, P3 ;  /* 0xffffffffff037807 */ /* 0x000fe20001800000 */
[----:B------:R-:W-:Y:S01]  /*5da0*/  VIADD R83, R84, 0x400 ;  /* 0x0000040054537836 */ /* 0x000fe20000000000 */
[----:B------:R-:W-:Y:S01]  /*5db0*/  P2R R81, PR, RZ, 0x40 ;  /* 0x00000040ff517803 */ /* 0x000fe20000000000 */
[----:B------:R-:W-:Y:S01]  /*5dc0*/  IMAD.IADD R82, R75, 0x1, R84 ;  /* 0x000000014b527824 */ /* 0x000fe200078e0254 */
[----:B------:R-:W-:Y:S02]  /*5dd0*/  @P6 SHF.L.U32 R0, R74, 0x1f, RZ ;  /* 0x0000001f4a006819 */ /* 0x000fe400000006ff */
[----:B------:R-:W-:Y:S02]  /*5de0*/  @P2 SEL R3, R4, R3, !P4 ;  /* 0x0000000304032207 */ /* 0x000fe40006000000 */
[----:B------:R1:W3:Y:S02]  /*5df0*/  @P6 SYNCS.PHASECHK.TRANS64.TRYWAIT P1, [UR36+0x40], R0 ;  /* 0x00004000ff0065a7 */ /* 0x0002e40008021124 */
[----:B------:R-:W-:Y:S04]  /*5e00*/  LOP3.LUT R3, R3, 0x1, RZ, 0xc0, !PT ;  /* 0x0000000103037812 */ /* 0x000fe800078ec0ff */
[----:B------:R-:W-:Y:S04]  /*5e10*/  ISETP.NE.U32.AND P5, PT, R3, 0x1, PT ;  /* 0x000000010300780c */ /* 0x000fe80003fa5070 */
[----:B------:R-:W-:Y:S01]  /*5e20*/  P2R R91, PR, RZ, 0x20 ;  /* 0x00000020ff5b7803 */ /* 0x000fe20000000000 */
[----:B------:R4:W2:Y:S01]  /*5e30*/  SYNCS.PHASECHK.TRANS64.TRYWAIT P0, [R86+URZ+0xb0], R2 ;  /* 0x0000b002560075a7 */ /* 0x0008a200080011ff */
[C---:B-1----:R-:W-:Y:S01]  /*5e40*/  IMAD.SHL.U32 R0, R34.reuse, 0x40, RZ ;  /* 0x0000004022007824 */ /* 0x042fe200078e00ff */
[----:B------:R-:W-:Y:S04]  /*5e50*/  LOP3.LUT R34, R34, 0xffe, RZ, 0xc0, !PT ;  /* 0x00000ffe22227812 */ /* 0x000fe800078ec0ff */
[----:B------:R-:W-:Y:S01]  /*5e60*/  LOP3.LUT R0, R0, 0xffffff80, RZ, 0xc0, !PT ;  /* 0xffffff8000007812 */ /* 0x000fe200078ec0ff */
[----:B------:R-:W-:Y:S04]  /*5e70*/  IMAD.IADD R34, R31, 0x1, -R34 ;  /* 0x000000011f227824 */ /* 0x000fe800078e0a22 */
[----:B------:R-:W-:Y:S04]  /*5e80*/  IMAD.IADD R0, R32, 0x1, R0 ;  /* 0x0000000120007824 */ /* 0x000fe800078e0200 */
[----:B------:R-:W-:Y:S01]  /*5e90*/  IMAD R34, R34, 0x100000, R0 ;  /* 0x0010000022227824 */ /* 0x000fe200078e0200 */
[----:B---3--:R-:W-:Y:S01]  /*5ea0*/  @P6 SEL R90, RZ, 0x1, !P1 ;  /* 0x00000001ff5a6807 */ /* 0x008fe20004800000 */
[----:B----4-:R-:W-:Y:S06]  /*5eb0*/  @!P6 BRA `(.L_x_95) ;  /* 0x000000000064e947 */ /* 0x010fec0003800000 */
[----:B------:R-:W-:Y:S01]  /*5ec0*/  @P5 IMAD R5, R76, 0x4, R83 ;  /* 0x000000044c055824 */ /* 0x000fe200078e0253 */
[----:B------:R-:W-:Y:S01]  /*5ed0*/  ISETP.NE.AND P1, PT, R90, RZ, PT ;  /* 0x000000ff5a00720c */ /* 0x000fe20003f25270 */
[----:B------:R-:W-:Y:S01]  /*5ee0*/  IMAD.MOV.U32 R54, RZ, RZ, RZ ;  /* 0x000000ffff367224 */ /* 0x000fe200078e00ff */
[----:B------:R-:W-:Y:S01]  /*5ef0*/  BSSY B0, `(.L_x_96) ;  /* 0x000000d000007945 */ /* 0x000fe20003800000 */
[----:B------:R-:W-:Y:S01]  /*5f00*/  @P5 IMAD.IADD R4, R75, 0x1, R5 ;  /* 0x000000014b045824 */ /* 0x000fe200078e0205 */
[----:B------:R-:W-:Y:S02]  /*5f10*/  CS2R R50, SRZ ;  /* 0x0000000000327805 */ /* 0x000fe4000001ff00 */
[----:B------:R-:W-:Y:S02]  /*5f20*/  CS2R R48, SRZ ;  /* 0x0000000000307805 */ /* 0x000fe4000001ff00 */
[----:B------:R-:W-:Y:S02]  /*5f30*/  CS2R R52, SRZ ;  /* 0x0000000000347805 */ /* 0x000fe4000001ff00 */
[----:B------:R-:W-:Y:S02]  /*5f40*/  CS2R R42, SRZ ;  /* 0x00000000002a7805 */ /* 0x000fe4000001ff00 */
[----:B------:R-:W-:Y:S02]  /*5f50*/  CS2R R40, SRZ ;  /* 0x0000000000287805 */ /* 0x000fe4000001ff00 */
[----:B------:R-:W-:Y:S02]  /*5f60*/  CS2R R46, SRZ ;  /* 0x00000000002e7805 */ /* 0x000fe4000001ff00 */
[----:B------:R-:W-:Y:S01]  /*5f70*/  CS2R R44, SRZ ;  /* 0x00000000002c7805 */ /* 0x000fe2000001ff00 */
[----:B------:R-:W-:Y:S06]  /*5f80*/  @P1 BRA `(.L_x_97) ;  /* 0x00000000000c1947 */ /* 0x000fec0003800000 */
[----:B------:R-:W-:Y:S04]  /*5f90*/  SHF.L.U32 R3, R74, 0x1f, RZ ;  /* 0x0000001f4a037819 */ /* 0x000fe800000006ff */
[----:B------:R-:W1:Y:S02]  /*5fa0*/  SYNCS.PHASECHK.TRANS64.TRYWAIT P1, [UR36+0x40], R3 ;  /* 0x00004003ff0075a7 */ /* 0x000e640008021124 */
[----:B-1----:R-:W-:Y:S05]  /*5fb0*/  @!P1 BRA `(.L_x_98) ;  /* 0x0000002800809947 */ /* 0x002fea0003800000 */
.L_x_97:
[----:B------:R-:W-:Y:S05]  /*5fc0*/  BSYNC B0 ;  /* 0x0000000000007941 */ /* 0x000fea0003800000 */
.L_x_96:
[----:B------:R-:W-:Y:S01]  /*5fd0*/  ISETP.NE.AND P1, PT, R91, RZ, PT ;  /* 0x000000ff5b00720c */ /* 0x000fe20003f25270 */
[----:B------:R-:W-:Y:S11]  /*5fe0*/  HFMA2 R88, -RZ, RZ, 0, 5.9604644775390625e-08 ;  /* 0x00000001ff587431 */ /* 0x000ff600000001ff */
[----:B------:R-:W-:Y:S01]  /*5ff0*/  @!UPT UIADD3 URZ, UPT, UPT, URZ, URZ, URZ ;  /* 0x000000fffffff290 */ /* 0x000fe2000fffe0ff */
[----:B------:R-:W-:Y:S05]  /*6000*/  @P1 WARPSYNC.ALL ;  /* 0x0000000000001948 */ /* 0x000fea0003800000 */
[----:B------:R3:W4:Y:S04]  /*6010*/  @P1 LDSM.16.M88.4 R48, [R5] ;  /* 0x000000000530183b */ /* 0x0007280000000200 */
[----:B------:R3:W1:Y:S04]  /*6020*/  @P1 LDSM.16.M88.4 R52, [R4] ;  /* 0x000000000434183b */ /* 0x0006680000000200 */
[----:B------:R3:W1:Y:S04]  /*6030*/  @P1 LDSM.16.M88.4 R40, [R89+UR36+0x400] ;  /* 0x000400245928183b */ /* 0x0006680008000200 */
[----:B------:R3:W1:Y:S02]  /*6040*/  @P1 LDSM.16.M88.4 R44, [R82+0x400] ;  /* 0x00040000522c183b */ /* 0x0006640000000200 */
.L_x_95:
[----:B------:R-:W-:Y:S05]  /*6050*/  BSYNC B1 ;  /* 0x0000000000017941 */ /* 0x000fea0003800000 */
.L_x_94:
[----:B-1----:R-:W-:Y:S04]  /*6060*/  SHF.R.U32.HI R0, RZ, 0x15, R34 ;  /* 0x00000015ff007819 */ /* 0x002fe80000011622 */
[----:B------:R-:W-:Y:S01]  /*6070*/  LOP3.LUT P1, RZ, R0, 0x3, R69, 0x48, !PT ;  /* 0x0000000300ff7812 */ /* 0x000fe20007824845 */
[----:B------:R-:W-:Y:S01]  /*6080*/  @!UPT UIADD3 URZ, UPT, UPT, URZ, URZ, URZ ;  /* 0x000000fffffff290 */ /* 0x000fe2000fffe0ff */
[----:B--2---:R-:W-:Y:S11]  /*6090*/  @P0 BRA `(.L_x_99) ;  /* 0x0000000000080947 */ /* 0x004ff60003800000 */
[----:B------:R-:W1:Y:S02]  /*60a0*/  SYNCS.PHASECHK.TRANS64.TRYWAIT P0, [R86+URZ+0xb0], R2 ;  /* 0x0000b002560075a7 */ /* 0x000e6400080011ff */
[----:B-1----:R-:W-:Y:S05]  /*60b0*/  @!P0 BRA `(.L_x_100) ;  /* 0x0000002800588947 */ /* 0x002fea0003800000 */
.L_x_99:
[----:B------:R-:W-:Y:S05]  /*60c0*/  @!P1 BRA `(.L_x_101) ;  /* 0x0000000000409947 */ /* 0x000fea0003800000 */
[----:B------:R-:W3:Y:S01]  /*60d0*/  LDCU.64 UR8, c[0x4][0x70] ;  /* 0x01000e00ff0877ac */ /* 0x000ee20008000a00 */
[----:B------:R-:W-:Y:S01]  /*60e0*/  MOV R3, 0x0 ;  /* 0x0000000000037802 */ /* 0x000fe20000000f00 */
[----:B------:R-:W-:Y:S02]  /*60f0*/  HFMA2 R12, -RZ, RZ, 0, 5.9604644775390625e-08 ;  /* 0x00000001ff0c7431 */ /* 0x000fe400000001ff */
[----:B------:R-:W-:Y:S02]  /*6100*/  IMAD.MOV.U32 R8, RZ, RZ, 0x192 ;  /* 0x00000192ff087424 */ /* 0x000fe400078e00ff */
[----:B------:R-:W-:Y:S01]  /*6110*/  IMAD.MOV.U32 R13, RZ, RZ, RZ ;  /* 0x000000ffff0d7224 */ /* 0x000fe200078e00ff */
[----:B------:R-:W2:Y:S01]  /*6120*/  LDCU.64 UR6, c[0x4][0x78] ;  /* 0x01000f00ff0677ac */ /* 0x000ea20008000a00 */
[----:B-1----:R-:W1:Y:S01]  /*6130*/  LDC.64 R2, c[0x4][R3] ;  /* 0x0100000003027b82 */ /* 0x002e620000000a00 */
[----:B------:R-:W5:Y:S01]  /*6140*/  LDCU.64 UR4, c[0x4][0x10] ;  /* 0x01000200ff0477ac */ /* 0x000f620008000a00 */
[----:B---3--:R-:W-:Y:S01]  /*6150*/  MOV R5, UR9 ;  /* 0x0000000900057c02 */ /* 0x008fe20008000f00 */
[----:B------:R-:W-:Y:S01]  /*6160*/  IMAD.U32 R4, RZ, RZ, UR8 ;  /* 0x00000008ff047e24 */ /* 0x000fe2000f8e00ff */
[----:B--2---:R-:W-:Y:S01]  /*6170*/  MOV R7, UR7 ;  /* 0x0000000700077c02 */ /* 0x004fe20008000f00 */
[----:B------:R-:W-:Y:S01]  /*6180*/  IMAD.U32 R6, RZ, RZ, UR6 ;  /* 0x00000006ff067e24 */ /* 0x000fe2000f8e00ff */
[----:B-----5:R-:W-:Y:S01]  /*6190*/  MOV R11, UR5 ;  /* 0x00000005000b7c02 */ /* 0x020fe20008000f00 */
[----:B------:R-:W-:Y:S02]  /*61a0*/  IMAD.U32 R10, RZ, RZ, UR4 ;  /* 0x00000004ff0a7e24 */ /* 0x000fe4000f8e00ff */
[----:B------:R-:W-:Y:S07]  /*61b0*/  LEPC R20, `(.L_x_101) ;  /* 0x000000001014794e */ /* 0x000fee0000000000 */
[----:B-1--4-:R-:W-:Y:S05]  /*61c0*/  CALL.ABS.NOINC R2 ;  /* 0x0000000002007343 */ /* 0x012fea0003c00000 */
.L_x_101:
[----:B------:R-:W-:Y:S05]  /*61d0*/  WARPSYNC.ALL ;  /* 0x0000000000007948 */ /* 0x000fea0003800000 */
[----:B------:R-:W-:Y:S01]  /*61e0*/  R2UR UR4, R34 ;  /* 0x00000000220472ca */ /* 0x000fe200000e0000 */
[----:B------:R-:W-:Y:S01]  /*61f0*/  BSSY.RECONVERGENT B0, `(.L_x_102) ;  /* 0x000003c000007945 */ /* 0x000fe20003800200 */
[----:B------:R-:W-:Y:S02]  /*6200*/  SHF.L.U32 R87, R76, 0x2, RZ ;  /* 0x000000024c577819 */ /* 0x000fe400000006ff */
[----:B------:R-:W-:Y:S02]  /*6210*/  ISETP.NE.AND P0, PT, R77, RZ, PT ;  /* 0x000000ff4d00720c */ /* 0x000fe40003f05270 */
[----:B------:R-:W-:Y:S04]  /*6220*/  IADD3 R83, PT, PT, R83, R87, RZ ;  /* 0x0000005753537210 */ /* 0x000fe80007ffe0ff */
[----:B------:R-:W-:Y:S03]  /*6230*/  IADD3 R85, PT, PT, R75, R83, RZ ;  /* 0x000000534b557210 */ /* 0x000fe60007ffe0ff */
[----:B---3--:R-:W2:Y:S02]  /*6240*/  LDTM.16dp128bit.x8 R4, tmem[UR4] ;  /* 0x00000004000479ee */ /* 0x008ea40008180000 */
[C---:B--2---:R-:W-:Y:S01]  /*6250*/  FMUL R0, R33.reuse, R4 ;  /* 0x0000000421007220 */ /* 0x044fe20000400000 */
[C---:B-1----:R-:W-:Y:S01]  /*6260*/  FMUL R2, R33.reuse, R5 ;  /* 0x0000000521027220 */ /* 0x042fe20000400000 */
[C---:B------:R-:W-:Y:S01]  /*6270*/  FMUL R3, R33.reuse, R6 ;  /* 0x0000000621037220 */ /* 0x040fe20000400000 */
[----:B------:R-:W-:Y:S01]  /*6280*/  FMUL R7, R33, R7 ;  /* 0x0000000721077220 */ /* 0x000fe20000400000 */
[----:B------:R-:W-:Y:S01]  /*6290*/  FFMA R36, R35, R40, R0 ;  /* 0x0000002823247223 */ /* 0x000fe20000000000 */
        /* <DEDUP_REMOVED lines=10> */
[----:B------:R1:W-:Y:S01]  /*6340*/  STSM.16.M88.4 [R84+0x400], R36 ;  /* 0x0004002454007844 */ /* 0x0003e20000000200 */
[----:B------:R-:W-:Y:S01]  /*6350*/  FMUL R9, R33, R13 ;  /* 0x0000000d21097220 */ /* 0x000fe20000400000 */
[----:B------:R-:W-:Y:S01]  /*6360*/  FFMA R6, R35, R46, R6 ;  /* 0x0000002e23067223 */ /* 0x000fe20000000006 */
[----:B------:R-:W-:Y:S01]  /*6370*/  FMUL R10, R33, R14 ;  /* 0x0000000e210a7220 */ /* 0x000fe20000400000 */
[----:B------:R-:W-:Y:S01]  /*6380*/  FFMA R7, R35, R47, R11 ;  /* 0x0000002f23077223 */ /* 0x000fe2000000000b */
[----:B------:R-:W-:Y:S01]  /*6390*/  FMUL R15, R33, R15 ;  /* 0x0000000f210f7220 */ /* 0x000fe20000400000 */
[----:B----4-:R-:W-:Y:S01]  /*63a0*/  FFMA R8, R35, R48, R8 ;  /* 0x0000003023087223 */ /* 0x010fe20000000008 */
        /* <DEDUP_REMOVED lines=8> */
[C---:B------:R-:W-:Y:S01]  /*6430*/  FFMA R12, R35.reuse, R52, R12 ;  /* 0x00000034230c7223 */ /* 0x040fe2000000000c */
[C---:B------:R-:W-:Y:S01]  /*6440*/  FFMA R13, R35.reuse, R53, R13 ;  /* 0x00000035230d7223 */ /* 0x040fe2000000000d */
[C---:B------:R-:W-:Y:S01]  /*6450*/  FFMA R14, R35.reuse, R54, R14 ;  /* 0x00000036230e7223 */ /* 0x040fe2000000000e */
[----:B------:R1:W-:Y:S01]  /*6460*/  STSM.16.M88.4 [R83], R8 ;  /* 0x0000000853007844 */ /* 0x0003e20000000200 */
[----:B------:R-:W-:Y:S05]  /*6470*/  FFMA R15, R35, R55, R19 ;  /* 0x00000037230f7223 */ /* 0x000fea0000000013 */
[----:B------:R1:W-:Y:S01]  /*6480*/  STSM.16.M88.4 [R85], R12 ;  /* 0x0000000c55007844 */ /* 0x0003e20000000200 */
[----:B------:R-:W-:Y:S01]  /*6490*/  @!PT LDS RZ, [RZ] ;  /* 0x00000000fffff984 */ /* 0x000fe20000000800 */
[----:B------:R-:W-:Y:S01]  /*64a0*/  @!PT LDS RZ, [RZ] ;  /* 0x00000000fffff984 */ /* 0x000fe20000000800 */
[----:B------:R-:W-:Y:S01]  /*64b0*/  @!PT LDS RZ, [RZ] ;  /* 0x00000000fffff984 */ /* 0x000fe20000000800 */
[----:B------:R-:W-:Y:S01]  /*64c0*/  @!PT LDS RZ, [RZ] ;  /* 0x00000000fffff984 */ /* 0x000fe20000000800 */
[----:B------:R2:W-:Y:S06]  /*64d0*/  MEMBAR.ALL.CTA ;  /* 0x0000000000007992 */ /* 0x0005ec0000008000 */
[----:B--2---:R-:W2:Y:S02]  /*64e0*/  FENCE.VIEW.ASYNC.S ;  /* 0x00000000000073c6 */ /* 0x004ea40000000000 */
[----:B--2---:R-:W-:Y:S06]  /*64f0*/  BAR.SYNC.DEFER_BLOCKING 0x1, 0x80 ;  /* 0x0042000000007b1d */ /* 0x004fec0000010000 */
[----:B------:R-:W-:Y:S05]  /*6500*/  @P0 BRA `(.L_x_103) ;  /* 0x0000000000280947 */ /* 0x000fea0003800000 */
[----:B------:R-:W-:Y:S02]  /*6510*/  UIADD3 UR4, UPT, UPT, UR36, 0x400, URZ ;  /* 0x0000040024047890 */ /* 0x000fe4000fffe0ff */
[----:B------:R-:W-:Y:S01]  /*6520*/  UIADD3 UR6, UP0, UPT, UR54, 0x680, URZ ;  /* 0x0000068036067890 */ /* 0x000fe2000ff1e0ff */
[----:B------:R-:W-:Y:S03]  /*6530*/  UMOV UR43, UR52 ;  /* 0x00000034002b7c82 */ /* 0x000fe60008000000 */
[----:B------:R-:W-:Y:S01]  /*6540*/  MOV R70, UR4 ;  /* 0x0000000400467c02 */ /* 0x000fe20008000f00 */
[----:B------:R-:W-:Y:S03]  /*6550*/  UIADD3.X UR7, UPT, UPT, URZ, UR55, URZ, UP0, !UPT ;  /* 0x00000037ff077290 */ /* 0x000fe600087fe4ff */
[----:B------:R-:W-:Y:S11]  /*6560*/  R2UR UR40, R70 ;  /* 0x00000000462872ca */ /* 0x000ff600000e0000 */
[----:B------:R-:W-:Y:S02]  /*6570*/  @!UPT UIADD3 URZ, UPT, UPT, URZ, URZ, URZ ;  /* 0x000000fffffff290 */ /* 0x000fe4000fffe0ff */
[----:B------:R2:W-:Y:S01]  /*6580*/  UTMASTG.3D [UR40], [UR6] ;  /* 0x00000028060073b5 */ /* 0x0005e20008010000 */
[----:B------:R0:W-:Y:S01]  /*6590*/  UTMACMDFLUSH ;  /* 0x00000000000079b7 */ /* 0x0001e20000000000 */
[----:B--2---:R-:W-:Y:S04]  /*65a0*/  DEPBAR.LE SB0, 0x1 ;  /* 0x000080400000791a */ /* 0x004fe80000000000 */
.L_x_103:
[----:B------:R-:W-:Y:S05]  /*65b0*/  BSYNC.RECONVERGENT B0 ;  /* 0x0000000000007941 */ /* 0x000fea0003800200 */
.L_x_102:
[----:B------:R-:W-:Y:S01]  /*65c0*/  BAR.SYNC.DEFER_BLOCKING 0x1, 0x80 ;  /* 0x0042000000007b1d */ /* 0x000fe20000010000 */
[----:B------:R-:W-:Y:S01]  /*65d0*/  ISETP.NE.AND P1, PT, R81, RZ, PT ;  /* 0x000000ff5100720c */ /* 0x000fe20003f25270 */
[----:B------:R-:W-:Y:S01]  /*65e0*/  UISETP.NE.AND UP0, UPT, UR48, URZ, UPT ;  /* 0x000000ff3000728c */ /* 0x000fe2000bf05270 */
[----:B------:R-:W-:Y:S11]  /*65f0*/  LEA R2, R88, UR36, 0x3 ;  /* 0x0000002458027c11 */ /* 0x000ff6000f8e18ff */
[----:B------:R-:W-:Y:S01]  /*6600*/  @P1 SHF.L.U32 R3, R74, 0x1f, RZ ;  /* 0x0000001f4a031819 */ /* 0x000fe200000006ff */
[----:B------:R-:W-:Y:S06]  /*6610*/  BRA.U !UP0, `(.L_x_104) ;  /* 0x0000000108247547 */ /* 0x000fec000b800000 */
[----:B-1----:R-:W-:Y:S01]  /*6620*/  IMAD.U32 R4, RZ, RZ, UR50 ;  /* 0x00000032ff047e24 */ /* 0x002fe2000f8e00ff */
[----:B------:R-:W-:Y:S01]  /*6630*/  MOV R0, UR37 ;  /* 0x0000002500007c02 */ /* 0x000fe20008000f00 */
[----:B------:R-:W-:Y:S03]  /*6640*/  UIADD3 UR50, UPT, UPT, UR50, 0x1, URZ ;  /* 0x0000000132327890 */ /* 0x000fe6000fffe0ff */
[----:B------:R-:W-:Y:S01]  /*6650*/  @P1 LEA R4, R4, UR36, 0x3 ;  /* 0x0000002404041c11 */ /* 0x000fe2000f8e18ff */
[----:B------:R-:W-:Y:S04]  /*6660*/  UISETP.NE.AND UP0, UPT, UR50, 0x4, UPT ;  /* 0x000000043200788c */ /* 0x000fe8000bf05270 */
[----:B------:R-:W-:Y:S01]  /*6670*/  @P1 VIADD R4, R4, 0x60 ;  /* 0x0000006004041836 */ /* 0x000fe20000000000 */
[----:B------:R-:W-:Y:S04]  /*6680*/  USEL UR50, UR50, URZ, UP0 ;  /* 0x000000ff32327287 */ /* 0x000fe80008000000 */
[----:B------:R-:W-:Y:S04]  /*6690*/  @P1 PRMT R0, R0, 0x654, R4 ;  /* 0x0000065400001816 */ /* 0x000fe80000000004 */
[----:B------:R2:W-:Y:S04]  /*66a0*/  @P1 SYNCS.ARRIVE.TRANS64.RED.A1T0 RZ, [R0+URZ], RZ ;  /* 0x000000ff00ff19a7 */ /* 0x0005e800081004ff */
.L_x_104:
[----:B------:R-:W3:Y:S01]  /*66b0*/  @P1 SYNCS.PHASECHK.TRANS64.TRYWAIT P0, [R2+URZ+0x40], R3 ;  /* 0x00004003020015a7 */ /* 0x000ee200080011ff */
[----:B------:R-:W-:Y:S01]  /*66c0*/  BSSY B1, `(.L_x_105) ;  /* 0x0000017000017945 */ /* 0x000fe20003800000 */
[----:B---3--:R-:W-:Y:S03]  /*66d0*/  @P1 SEL R90, RZ, 0x1, !P0 ;  /* 0x00000001ff5a1807 */ /* 0x008fe60004000000 */
[----:B------:R-:W-:Y:S05]  /*66e0*/  @!P1 BRA `(.L_x_106) ;  /* 0x0000000000509947 */ /* 0x000fea0003800000 */
[----:B------:R-:W-:Y:S01]  /*66f0*/  ISETP.NE.AND P1, PT, R91, RZ, PT ;  /* 0x000000ff5b00720c */ /* 0x000fe20003f25270 */
[----:B------:R-:W-:Y:S01]  /*6700*/  BSSY B0, `(.L_x_107) ;  /* 0x000000a000007945 */ /* 0x000fe20003800000 */
[----:B------:R-:W-:Y:S11]  /*6710*/  ISETP.NE.AND P0, PT, R90, RZ, PT ;  /* 0x000000ff5a00720c */ /* 0x000ff60003f05270 */
[----:B-1----:R-:W-:Y:S04]  /*6720*/  @P1 IMAD R5, R88, 0x2000, R89 ;  /* 0x0000200058051824 */ /* 0x002fe800078e0259 */
[----:B------:R-:W-:Y:S05]  /*6730*/  @P1 VIADD R4, R5, UR36 ;  /* 0x0000002405041c36 */ /* 0x000fea0008000000 */
[----:B------:R-:W-:Y:S01]  /*6740*/  @P1 IADD3 R3, PT, PT, R87, R4, RZ ;  /* 0x0000000457031210 */ /* 0x000fe20007ffe0ff */
[----:B------:R-:W-:Y:S01]  /*6750*/  @P1 IMAD.IADD R4, R75, 0x1, R4 ;  /* 0x000000014b041824 */ /* 0x000fe200078e0204 */
[----:B------:R-:W-:Y:S06]  /*6760*/  @P0 BRA `(.L_x_108) ;  /* 0x00000000000c0947 */ /* 0x000fec0003800000 */
[----:B--2---:R-:W-:Y:S04]  /*6770*/  SHF.L.U32 R0, R74, 0x1f, RZ ;  /* 0x0000001f4a007819 */ /* 0x004fe800000006ff */
[----:B------:R-:W1:Y:S02]  /*6780*/  SYNCS.PHASECHK.TRANS64.TRYWAIT P0, [R2+URZ+0x40], R0 ;  /* 0x00004000020075a7 */ /* 0x000e6400080011ff */
[----:B-1----:R-:W-:Y:S05]  /*6790*/  @!P0 BRA `(.L_x_109) ;  /* 0x0000002000b48947 */ /* 0x002fea0003800000 */
.L_x_108:
[----:B------:R-:W-:Y:S05]  /*67a0*/  BSYNC B0 ;  /* 0x0000000000007941 */ /* 0x000fea0003800000 */
.L_x_107:
[----:B------:R-:W-:Y:S02]  /*67b0*/  ISETP.NE.AND P0, PT, R91, RZ, PT ;  /* 0x000000ff5b00720c */ /* 0x000fe40003f05270 */
[----:B------:R-:W-:Y:S11]  /*67c0*/  IADD3 R88, PT, PT, R88, 0x1, RZ ;  /* 0x0000000158587810 */ /* 0x000ff60007ffe0ff */
[----:B-12---:R-:W-:Y:S01]  /*67d0*/  @P0 IMAD.IADD R0, R75, 0x1, R3 ;  /* 0x000000014b000824 */ /* 0x006fe200078e0203 */
[----:B------:R-:W-:Y:S05]  /*67e0*/  @P0 WARPSYNC.ALL ;  /* 0x0000000000000948 */ /* 0x000fea0003800000 */
[----:B------:R3:W4:Y:S04]  /*67f0*/  @P0 LDSM.16.M88.4 R40, [R5+UR36+0x400] ;  /* 0x000400240528083b */ /* 0x0007280008000200 */
[----:B------:R3:W1:Y:S04]  /*6800*/  @P0 LDSM.16.M88.4 R44, [R4+0x400] ;  /* 0x00040000042c083b */ /* 0x0006680000000200 */
[----:B------:R3:W2:Y:S04]  /*6810*/  @P0 LDSM.16.M88.4 R48, [R3+0x400] ;  /* 0x000400000330083b */ /* 0x0006a80000000200 */
[----:B------:R3:W1:Y:S02]  /*6820*/  @P0 LDSM.16.M88.4 R52, [R0+0x400] ;  /* 0x000400000034083b */ /* 0x0006640000000200 */
.L_x_106:
[----:B------:R-:W-:Y:S05]  /*6830*/  BSYNC B1 ;  /* 0x0000000000017941 */ /* 0x000fea0003800000 */
.L_x_105:
[----:B--23--:R-:W-:Y:S05]  /*6840*/  VIADD R0, R34, 0x20 ;  /* 0x0000002022007836 */ /* 0x00cfea0000000000 */
[----:B------:R-:W-:Y:S04]  /*6850*/  SHF.R.U32.HI R0, RZ, 0x15, R0 ;  /* 0x00000015ff007819 */ /* 0x000fe80000011600 */
[----:B------:R-:W-:Y:S11]  /*6860*/  LOP3.LUT P0, RZ, R0, 0x3, R69, 0x48, !PT ;  /* 0x0000000300ff7812 */ /* 0x000ff60007804845 */
[----:B------:R-:W-:Y:S02]  /*6870*/  @!UPT UIADD3 URZ, UPT, UPT, URZ, URZ, URZ ;  /* 0x000000fffffff290 */ /* 0x000fe4000fffe0ff */
[----:B------:R-:W-:Y:S05]  /*6880*/  @!P0 BRA `(.L_x_110) ;  /* 0x0000000000408947 */ /* 0x000fea0003800000 */
[----:B------:R-:W2:Y:S01]  /*6890*/  LDCU.64 UR8, c[0x4][0x70] ;  /* 0x01000e00ff0877ac */ /* 0x000ea20008000a00 */
[----:B------:R-:W-:Y:S01]  /*68a0*/  MOV R3, 0x0 ;  /* 0x0000000000037802 */ /* 0x000fe20000000f00 */
[----:B-1----:R-:W-:Y:S02]  /*68b0*/  HFMA2 R12, -RZ, RZ, 0, 5.9604644775390625e-08 ;  /* 0x00000001ff0c7431 */ /* 0x002fe400000001ff */
[----:B------:R-:W-:Y:S02]  /*68c0*/  IMAD.MOV.U32 R8, RZ, RZ, 0x192 ;  /* 0x00000192ff087424 */ /* 0x000fe400078e00ff */
[----:B------:R-:W-:Y:S01]  /*68d0*/  IMAD.MOV.U32 R13, RZ, RZ, RZ ;  /* 0x000000ffff0d7224 */ /* 0x000fe200078e00ff */
[----:B------:R-:W1:Y:S01]  /*68e0*/  LDCU.64 UR6, c[0x4][0x78] ;  /* 0x01000f00ff0677ac */ /* 0x000e620008000a00 */
[----:B------:R-:W3:Y:S01]  /*68f0*/  LDC.64 R2, c[0x4][R3] ;  /* 0x0100000003027b82 */ /* 0x000ee20000000a00 */
[----:B------:R-:W5:Y:S01]  /*6900*/  LDCU.64 UR4, c[0x4][0x10] ;  /* 0x01000200ff0477ac */ /* 0x000f620008000a00 */
[----:B--2---:R-:W-:Y:S01]  /*6910*/  MOV R5, UR9 ;  /* 0x0000000900057c02 */ /* 0x004fe20008000f00 */
[----:B------:R-:W-:Y:S01]  /*6920*/  IMAD.U32 R4, RZ, RZ, UR8 ;  /* 0x00000008ff047e24 */ /* 0x000fe2000f8e00ff */
[----:B-1----:R-:W-:Y:S01]  /*6930*/  MOV R7, UR7 ;  /* 0x0000000700077c02 */ /* 0x002fe20008000f00 */
[----:B------:R-:W-:Y:S01]  /*6940*/  IMAD.U32 R6, RZ, RZ, UR6 ;  /* 0x00000006ff067e24 */ /* 0x000fe2000f8e00ff */
[----:B-----5:R-:W-:Y:S01]  /*6950*/  MOV R11, UR5 ;  /* 0x00000005000b7c02 */ /* 0x020fe20008000f00 */
[----:B------:R-:W-:Y:S02]  /*6960*/  IMAD.U32 R10, RZ, RZ, UR4 ;  /* 0x00000004ff0a7e24 */ /* 0x000fe4000f8e00ff */
[----:B------:R-:W-:Y:S07]  /*6970*/  LEPC R20, `(.L_x_110) ;  /* 0x000000001014794e */ /* 0x000fee0000000000 */
[----:B---34-:R-:W-:Y:S05]  /*6980*/  CALL.ABS.NOINC R2 ;  /* 0x0000000002007343 */ /* 0x018fea0003c00000 */
.L_x_110:
[----:B------:R-:W-:Y:S05]  /*6990*/  WARPSYNC.ALL ;  /* 0x0000000000007948 */ /* 0x000fea0003800000 */
[----:B------:R-:W-:Y:S01]  /*69a0*/  R2UR UR4, R34 ;  /* 0x00000000220472ca */ /* 0x000fe200000e0000 */
[----:B------:R-:W-:Y:S01]  /*69b0*/  BSSY.RECONVERGENT B0, `(.L_x_111) ;  /* 0x0000040000007945 */ /* 0x000fe20003800200 */
[----:B------:R-:W-:Y:S02]  /*69c0*/  ISETP.NE.AND P6, PT, R81, RZ, PT ;  /* 0x000000ff5100720c */ /* 0x000fe40003fc5270 */
[----:B------:R-:W-:Y:S02]  /*69d0*/  ISETP.NE.AND P0, PT, R77, RZ, PT ;  /* 0x000000ff4d00720c */ /* 0x000fe40003f05270 */
[----:B------:R-:W-:Y:S07]  /*69e0*/  MOV R20, UR50 ;  /* 0x0000003200147c02 */ /* 0x000fee0008000f00 */
[----:B-1----:R-:W1:Y:S02]  /*69f0*/  LDTM.16dp128bit.x8 R4, tmem[UR4+0x20] ;  /* 0x00002004000479ee */ /* 0x002e640008180000 */
[----:B------:R-:W-:Y:S01]  /*6a00*/  @P6 LEA R20, R20, UR36, 0x3 ;  /* 0x0000002414146c11 */ /* 0x000fe2000f8e18ff */
[C---:B-1----:R-:W-:Y:S01]  /*6a10*/  FMUL R0, R33.reuse, R4 ;  /* 0x0000000421007220 */ /* 0x042fe20000400000 */
[C---:B------:R-:W-:Y:S01]  /*6a20*/  FMUL R2, R33.reuse, R5 ;  /* 0x0000000521027220 */ /* 0x040fe20000400000 */
[C---:B------:R-:W-:Y:S01]  /*6a30*/  FMUL R3, R33.reuse, R6 ;  /* 0x0000000621037220 */ /* 0x040fe20000400000 */
[----:B------:R-:W-:Y:S01]  /*6a40*/  FMUL R7, R33, R7 ;  /* 0x0000000721077220 */ /* 0x000fe20000400000 */
[----:B----4-:R-:W-:Y:S01]  /*6a50*/  FFMA R36, R35, R40, R0 ;  /* 0x0000002823247223 */ /* 0x010fe20000000000 */
        /* <DEDUP_REMOVED lines=28> */
[----:B------:R1:W-:Y:S01]  /*6c20*/  STSM.16.M88.4 [R83+0x2000], R8 ;  /* 0x0020000853007844 */ /* 0x0003e20000000200 */
[----:B------:R-:W-:Y:S01]  /*6c30*/  FFMA R15, R35, R55, R19 ;  /* 0x00000037230f7223 */ /* 0x000fe20000000013 */
[----:B------:R-:W-:Y:S02]  /*6c40*/  MOV R16, UR37 ;  /* 0x0000002500107c02 */ /* 0x000fe40008000f00 */
[----:B------:R-:W-:Y:S02]  /*6c50*/  @P6 IADD3 R17, PT, PT, R20, 0x60, RZ ;  /* 0x0000006014116810 */ /* 0x000fe40007ffe0ff */
[----:B------:R1:W-:Y:S01]  /*6c60*/  STSM.16.M88.4 [R85+0x2000], R12 ;  /* 0x0020000c55007844 */ /* 0x0003e20000000200 */
[----:B------:R-:W-:Y:S02]  /*6c70*/  LEA R0, R88, UR36, 0x3 ;  /* 0x0000002458007c11 */ /* 0x000fe4000f8e18ff */
[----:B------:R-:W-:Y:S01]  /*6c80*/  @P6 PRMT R16, R16, 0x654, R17 ;  /* 0x0000065410106816 */ /* 0x000fe20000000011 */
[----:B------:R-:W-:Y:S01]  /*6c90*/  @!PT LDS RZ, [RZ] ;  /* 0x00000000fffff984 */ /* 0x000fe20000000800 */
[----:B------:R-:W-:Y:S01]  /*6ca0*/  @!PT LDS RZ, [RZ] ;  /* 0x00000000fffff984 */ /* 0x000fe20000000800 */
[----:B------:R-:W-:Y:S01]  /*6cb0*/  @!PT LDS RZ, [RZ] ;  /* 0x00000000fffff984 */ /* 0x000fe20000000800 */
[----:B------:R-:W-:Y:S01]  /*6cc0*/  @!PT LDS RZ, [RZ] ;  /* 0x00000000fffff984 */ /* 0x000fe20000000800 */
[----:B------:R2:W-:Y:S06]  /*6cd0*/  MEMBAR.ALL.CTA ;  /* 0x0000000000007992 */ /* 0x0005ec0000008000 */
[----:B--2---:R-:W2:Y:S01]  /*6ce0*/  FENCE.VIEW.ASYNC.S ;  /* 0x00000000000073c6 */ /* 0x004ea20000000000 */
[----:B------:R-:W-:Y:S01]  /*6cf0*/  @P6 SHF.L.U32 R2, R74, 0x1f, RZ ;  /* 0x0000001f4a026819 */ /* 0x000fe200000006ff */
[----:B--2---:R-:W-:Y:S06]  /*6d00*/  BAR.SYNC.DEFER_BLOCKING 0x1, 0x80 ;  /* 0x0042000000007b1d */ /* 0x004fec0000010000 */
[----:B------:R-:W-:Y:S05]  /*6d10*/  @P0 BRA `(.L_x_112) ;  /* 0x0000000000240947 */ /* 0x000fea0003800000 */
[----:B------:R-:W-:Y:S02]  /*6d20*/  UIADD3 UR8, UP0, UPT, UR54, 0x680, URZ ;  /* 0x0000068036087890 */ /* 0x000fe4000ff1e0ff */
[----:B------:R-:W-:Y:S02]  /*6d30*/  UIADD3 UR5, UPT, UPT, UR41, 0x20, URZ ;  /* 0x0000002029057890 */ /* 0x000fe4000fffe0ff */
[----:B------:R-:W-:Y:S02]  /*6d40*/  UIADD3 UR4, UPT, UPT, UR36, 0x2400, URZ ;  /* 0x0000240024047890 */ /* 0x000fe4000fffe0ff */
[----:B------:R-:W-:Y:S01]  /*6d50*/  UIADD3.X UR9, UPT, UPT, URZ, UR55, URZ, UP0, !UPT ;  /* 0x00000037ff097290 */ /* 0x000fe200087fe4ff */
[----:B------:R-:W-:Y:S01]  /*6d60*/  UMOV UR6, UR42 ;  /* 0x0000002a00067c82 */ /* 0x000fe20008000000 */
[----:B------:R-:W-:Y:S07]  /*6d70*/  UMOV UR7, UR52 ;  /* 0x0000003400077c82 */ /* 0x000fee0008000000 */
[----:B------:R2:W-:Y:S01]  /*6d80*/  UTMASTG.3D [UR4], [UR8] ;  /* 0x00000004080073b5 */ /* 0x0005e20008010000 */
[----:B------:R0:W-:Y:S01]  /*6d90*/  UTMACMDFLUSH ;  /* 0x00000000000079b7 */ /* 0x0001e20000000000 */
[----:B--2---:R-:W-:Y:S04]  /*6da0*/  DEPBAR.LE SB0, 0x1 ;  /* 0x000080400000791a */ /* 0x004fe80000000000 */
.L_x_112:
[----:B------:R-:W-:Y:S05]  /*6db0*/  BSYNC.RECONVERGENT B0 ;  /* 0x0000000000007941 */ /* 0x000fea0003800200 */
.L_x_111:
[----:B------:R-:W-:Y:S01]  /*6dc0*/  BAR.SYNC.DEFER_BLOCKING 0x1, 0x80 ;  /* 0x0042000000007b1d */ /* 0x000fe20000010000 */
[----:B------:R-:W-:Y:S04]  /*6dd0*/  UIADD3 UR40, UPT, UPT, UR50, 0x1, URZ ;  /* 0x0000000132287890 */ /* 0x000fe8000fffe0ff */
[----:B------:R-:W-:Y:S04]  /*6de0*/  UISETP.NE.AND UP0, UPT, UR40, 0x4, UPT ;  /* 0x000000042800788c */ /* 0x000fe8000bf05270 */
[----:B------:R-:W-:Y:S01]  /*6df0*/  USEL UR40, UR40, URZ, UP0 ;  /* 0x000000ff28287287 */ /* 0x000fe20008000000 */
[----:B------:R2:W-:Y:S01]  /*6e00*/  @P6 SYNCS.ARRIVE.TRANS64.RED.A1T0 RZ, [R16+URZ], RZ ;  /* 0x000000ff10ff69a7 */ /* 0x0005e200081004ff */
[----:B------:R-:W-:Y:S01]  /*6e10*/  BSSY B1, `(.L_x_113) ;  /* 0x0000018000017945 */ /* 0x000fe20003800000 */
[----:B------:R-:W3:Y:S02]  /*6e20*/  @P6 SYNCS.PHASECHK.TRANS64.TRYWAIT P0, [R0+URZ+0x40], R2 ;  /* 0x00004002000065a7 */ /* 0x000ee400080011ff */
[----:B---3--:R-:W-:Y:S01]  /*6e30*/  @P6 SEL R90, RZ, 0x1, !P0 ;  /* 0x00000001ff5a6807 */ /* 0x008fe20004000000 */
[----:B--2---:R-:W-:Y:S06]  /*6e40*/  @!P6 BRA `(.L_x_114) ;  /* 0x000000000050e947 */ /* 0x004fec0003800000 */
        /* <DEDUP_REMOVED lines=8> */
[----:B------:R-:W-:Y:S04]  /*6ed0*/  SHF.L.U32 R5, R74, 0x1f, RZ ;  /* 0x0000001f4a057819 */ /* 0x000fe800000006ff */
[----:B------:R-:W1:Y:S02]  /*6ee0*/  SYNCS.PHASECHK.TRANS64.TRYWAIT P0, [R0+URZ+0x40], R5 ;  /* 0x00004005000075a7 */ /* 0x000e6400080011ff */
[----:B-1----:R-:W-:Y:S05]  /*6ef0*/  @!P0 BRA `(.L_x_117) ;  /* 0x0000001800f08947 */ /* 0x002fea0003800000 */
.L_x_116:
[----:B------:R-:W-:Y:S05]  /*6f00*/  BSYNC B0 ;  /* 0x0000000000007941 */ /* 0x000fea0003800000 */
.L_x_115:
[----:B------:R-:W-:Y:S02]  /*6f10*/  ISETP.NE.AND P0, PT, R91, RZ, PT ;  /* 0x000000ff5b00720c */ /* 0x000fe40003f05270 */
[----:B------:R-:W-:Y:S11]  /*6f20*/  IADD3 R88, PT, PT, R88, 0x1, RZ ;  /* 0x0000000158587810 */ /* 0x000ff60007ffe0ff */
[----:B-1----:R-:W-:Y:S01]  /*6f30*/  @P0 IMAD.IADD R0, R75, 0x1, R2 ;  /* 0x000000014b000824 */ /* 0x002fe200078e0202 */
[----:B------:R-:W-:Y:S05]  /*6f40*/  @P0 WARPSYNC.ALL ;  /* 0x0000000000000948 */ /* 0x000fea0003800000 */
[----:B------:R2:W3:Y:S04]  /*6f50*/  @P0 LDSM.16.M88.4 R40, [R4+UR36+0x400] ;  /* 0x000400240428083b */ /* 0x0004e80008000200 */
[----:B------:R2:W4:Y:S04]  /*6f60*/  @P0 LDSM.16.M88.4 R44, [R3+0x400] ;  /* 0x00040000032c083b */ /* 0x0005280000000200 */
[----:B------:R2:W1:Y:S04]  /*6f70*/  @P0 LDSM.16.M88.4 R48, [R2+0x400] ;  /* 0x000400000230083b */ /* 0x0004680000000200 */
[----:B------:R2:W1:Y:S02]  /*6f80*/  @P0 LDSM.16.M88.4 R52, [R0+0x400] ;  /* 0x000400000034083b */ /* 0x0004640000000200 */
.L_x_114:
[----:B------:R-:W-:Y:S05]  /*6f90*/  BSYNC B1 ;  /* 0x0000000000017941 */ /* 0x000fea0003800000 */
.L_x_113:
[----:B--2---:R-:W-:Y:S05]  /*6fa0*/  VIADD R0, R34, 0x40 ;  /* 0x0000004022007836 */ /* 0x004fea0000000000 */
        /* <DEDUP_REMOVED lines=20> */
.L_x_118:
        /* <DEDUP_REMOVED lines=12> */
[----:B---3--:R-:W-:Y:S01]  /*71b0*/  FFMA R36, R35, R40, R0 ;  /* 0x0000002823247223 */ /* 0x008fe20000000000 */
[----:B------:R-:W-:Y:S01]  /*71c0*/  FMUL R4, R33, R8 ;  /* 0x0000000821047220 */ /* 0x000fe20000400000 */
[----:B------:R-:W-:Y:S01]  /*71d0*/  FFMA R37, R35, R41, R2 ;  /* 0x0000002923257223 */ /* 0x000fe20000000002 */
        /* <DEDUP_REMOVED lines=51> */
.L_x_120:
[----:B------:R-:W-:Y:S05]  /*7510*/  BSYNC.RECONVERGENT B0 ;  /* 0x0000000000007941 */ /* 0x000fea0003800200 */
.L_x_119:
        /* <DEDUP_REMOVED lines=12> */
[----:B------:R-:W-:Y:S04]  /*75e0*/  @P1 IMAD R88, R88, 0x2000, R89 ;  /* 0x0000200058581824 */ /* 0x000fe800078e0259 */
[----:B------:R-:W-:Y:S05]  /*75f0*/  @P1 VIADD R3, R88, UR36 ;  /* 0x0000002458031c36 */ /* 0x000fea0008000000 */
[----:B------:R-:W-:Y:S01]  /*7600*/  @P1 IADD3 R87, PT, PT, R87, R3, RZ ;  /* 0x0000000357571210 */ /* 0x000fe20007ffe0ff */
[----:B------:R-:W-:Y:S01]  /*7610*/  @P1 IMAD.IADD R3, R75, 0x1, R3 ;  /* 0x000000014b031824 */ /* 0x000fe200078e0203 */
[----:B------:R-:W-:Y:S06]  /*7620*/  @P0 BRA `(.L_x_124) ;  /* 0x00000000000c0947 */ /* 0x000fec0003800000 */
[----:B------:R-:W-:Y:S04]  /*7630*/  SHF.L.U32 R0, R74, 0x1f, RZ ;  /* 0x0000001f4a007819 */ /* 0x000fe800000006ff */
[----:B------:R-:W2:Y:S02]  /*7640*/  SYNCS.PHASECHK.TRANS64.TRYWAIT P0, [R2+URZ+0x40], R0 ;  /* 0x00004000020075a7 */ /* 0x000ea400080011ff */
[----:B--2---:R-:W-:Y:S05]  /*7650*/  @!P0 BRA `(.L_x_125) ;  /* 0x00000014002c8947 */ /* 0x004fea0003800000 */
.L_x_124:
[----:B------:R-:W-:Y:S05]  /*7660*/  BSYNC B0 ;  /* 0x0000000000007941 */ /* 0x000fea0003800000 */
.L_x_123:
[----:B------:R-:W-:Y:S11]  /*7670*/  ISETP.NE.AND P0, PT, R91, RZ, PT ;  /* 0x000000ff5b00720c */ /* 0x000ff60003f05270 */
[----:B------:R-:W-:Y:S02]  /*7680*/  @!UPT UIADD3 URZ, UPT, UPT, URZ, URZ, URZ ;  /* 0x000000fffffff290 */ /* 0x000fe4000fffe0ff */
[----:B--2---:R-:W-:Y:S01]  /*7690*/  @P0 IADD3 R0, PT, PT, R75, R87, RZ ;  /* 0x000000574b000210 */ /* 0x004fe20007ffe0ff */
[----:B------:R-:W-:Y:S05]  /*76a0*/  @P0 WARPSYNC.ALL ;  /* 0x0000000000000948 */ /* 0x000fea0003800000 */
[----:B------:R2:W3:Y:S04]  /*76b0*/  @P0 LDSM.16.M88.4 R40, [R88+UR36+0x400] ;  /* 0x000400245828083b */ /* 0x0004e80008000200 */
[----:B------:R2:W4:Y:S04]  /*76c0*/  @P0 LDSM.16.M88.4 R44, [R3+0x400] ;  /* 0x00040000032c083b */ /* 0x0005280000000200 */
[----:B------:R2:W1:Y:S04]  /*76d0*/  @P0 LDSM.16.M88.4 R48, [R87+0x400] ;  /* 0x000400005730083b */ /* 0x0004680000000200 */
[----:B------:R2:W1:Y:S02]  /*76e0*/  @P0 LDSM.16.M88.4 R52, [R0+0x400] ;  /* 0x000400000034083b */ /* 0x0004640000000200 */
.L_x_122:
[----:B------:R-:W-:Y:S05]  /*76f0*/  BSYNC B1 ;  /* 0x0000000000017941 */ /* 0x000fea0003800000 */
.L_x_121:
        /* <DEDUP_REMOVED lines=21> */
.L_x_126:
[----:B------:R-:W-:Y:S01]  /*7850*/  ISETP.NE.AND P0, PT, R77, RZ, PT ;  /* 0x000000ff4d00720c */ /* 0x000fe20003f05270 */
[----:B------:R-:W-:Y:S05]  /*7860*/  WARPSYNC.ALL ;  /* 0x0000000000007948 */ /* 0x000fea0003800000 */
[----:B------:R-:W-:Y:S01]  /*7870*/  R2UR UR4, R34 ;  /* 0x00000000220472ca */ /* 0x000fe200000e0000 */
[----:B------:R-:W-:Y:S01]  /*7880*/  BSSY.RECONVERGENT B0, `(.L_x_127) ;  /* 0x000003c000007945 */ /* 0x000fe20003800200 */
[----:B------:R-:W-:Y:S11]  /*7890*/  R2UR UR5, R86 ;  /* 0x00000000560572ca */ /* 0x000ff600000e0000 */
[----:B-1----:R-:W1:Y:S01]  /*78a0*/  LDTM.16dp128bit.x8 R4, tmem[UR4+0x60] ;  /* 0x00006004000479ee */ /* 0x002e620008180000 */
[----:B------:R-:W-:Y:S01]  /*78b0*/  NOP ;  /* 0x0000000000007918 */ /* 0x000fe20000000000 */
[----:B------:R-:W-:Y:S04]  /*78c0*/  UIADD3 UR5, UPT, UPT, UR5, 0xd0, URZ ;  /* 0x000000d005057890 */ /* 0x000fe8000fffe0ff */
[----:B------:R-:W-:Y:S09]  /*78d0*/  UPRMT UR5, UR37, 0x654, UR5 ;  /* 0x0000065425057896 */ /* 0x000ff20008000005 */
[----:B-1----:R-:W-:Y:S01]  /*78e0*/  SYNCS.ARRIVE.TRANS64.RED.A1T0 RZ, [UR5], RZ ;  /* 0x000000ffffff79a7 */ /* 0x002fe20008100405 */
[C---:B------:R-:W-:Y:S01]  /*78f0*/  FMUL R0, R33.reuse, R4 ;  /* 0x0000000421007220 */ /* 0x040fe20000400000 */
        /* <DEDUP_REMOVED lines=33> */
[----:B------:R-:W-:Y:S05]  /*7b10*/  FFMA R15, R35, R55, R19 ;  /* 0x00000037230f7223 */ /* 0x000fea0000000013 */
[----:B------:R1:W-:Y:S01]  /*7b20*/  STSM.16.M88.4 [R85+0x6000], R12 ;  /* 0x0060000c55007844 */ /* 0x0003e20000000200 */
        /* <DEDUP_REMOVED lines=17> */
.L_x_128:
[----:B------:R-:W-:Y:S05]  /*7c40*/  BSYNC.RECONVERGENT B0 ;  /* 0x0000000000007941 */ /* 0x000fea0003800200 */
.L_x_127:
[----:B------:R-:W-:Y:S01]  /*7c50*/  BAR.SYNC.DEFER_BLOCKING 0x1, 0x80 ;  /* 0x0042000000007b1d */ /* 0x000fe20000010000 */
[----:B------:R-:W-:Y:S01]  /*7c60*/  UISETP.NE.AND UP0, UPT, UR48, -0x4, UPT ;  /* 0xfffffffc3000788c */ /* 0x000fe2000bf05270 */
[----:B------:R-:W-:Y:S08]  /*7c70*/  IADD3 R31, PT, PT, R31, 0x1, RZ ;  /* 0x000000011f1f7810 */ /* 0x000ff00007ffe0ff */
[----:B------:R-:W-:Y:S05]  /*7c80*/  BRA.U !UP0, `(.L_x_129) ;  /* 0x0000000108287547 */ /* 0x000fea000b800000 */
[----:B------:R-:W-:Y:S01]  /*7c90*/  ISETP.NE.AND P0, PT, R81, RZ, PT ;  /* 0x000000ff5100720c */ /* 0x000fe20003f05270 */
[----:B------:R-:W-:Y:S01]  /*7ca0*/  IMAD.U32 R2, RZ, RZ, UR50 ;  /* 0x00000032ff027e24 */ /* 0x000fe2000f8e00ff */
[----:B------:R-:W-:Y:S01]  /*7cb0*/  UIADD3 UR50, UPT, UPT, UR50, 0x1, URZ ;  /* 0x0000000132327890 */ /* 0x000fe2000fffe0ff */
[----:B------:R-:W-:Y:S03]  /*7cc0*/  IMAD.U32 R0, RZ, RZ, UR37 ;  /* 0x00000025ff007e24 */ /* 0x000fe6000f8e00ff */
[----:B------:R-:W-:Y:S04]  /*7cd0*/  UISETP.NE.AND UP0, UPT, UR50, 0x4, UPT ;  /* 0x000000043200788c */ /* 0x000fe8000bf05270 */
[----:B------:R-:W-:Y:S03]  /*7ce0*/  USEL UR50, UR50, URZ, UP0 ;  /* 0x000000ff32327287 */ /* 0x000fe60008000000 */
[----:B------:R-:W-:Y:S05]  /*7cf0*/  @P0 LEA R2, R2, UR36, 0x3 ;  /* 0x0000002402020c11 */ /* 0x000fea000f8e18ff */
[----:B------:R-:W-:Y:S05]  /*7d00*/  @P0 VIADD R2, R2, 0x60 ;  /* 0x0000006002020836 */ /* 0x000fea0000000000 */
[----:B------:R-:W-:Y:S04]  /*7d10*/  @P0 PRMT R0, R0, 0x654, R2 ;  /* 0x0000065400000816 */ /* 0x000fe80000000002 */
[----:B------:R2:W-:Y:S03]  /*7d20*/  @P0 SYNCS.ARRIVE.TRANS64.RED.A1T0 RZ, [R0+URZ], RZ ;  /* 0x000000ff00ff09a7 */ /* 0x0005e600081004ff */
.L_x_129:
[----:B------:R-:W-:Y:S01]  /*7d30*/  ISETP.NE.AND P2, PT, R78, RZ, PT ;  /* 0x000000ff4e00720c */ /* 0x000fe20003f45270 */
[----:B------:R-:W-:Y:S01]  /*7d40*/  UIADD3 UR48, UPT, UPT, UR48, 0x4, URZ ;  /* 0x0000000430307890 */ /* 0x000fe2000fffe0ff */
[----:B------:R-:W-:Y:S01]  /*7d50*/  ISETP.NE.AND P0, PT, R80, 0x2, PT ;  /* 0x000000025000780c */ /* 0x000fe20003f05270 */
[----:B-1----:R-:W-:Y:S01]  /*7d60*/  IMAD.IADD R14, R29, 0x1, R62 ;  /* 0x000000011d0e7824 */ /* 0x002fe200078e023e */
[----:B------:R-:W-:Y:S01]  /*7d70*/  ISETP.NE.AND P1, PT, R31, 0x4, PT ;  /* 0x000000041f00780c */ /* 0x000fe20003f25270 */
[----:B------:R-:W-:Y:S01]  /*7d80*/  IMAD.IADD R15, R30, 0x1, R63 ;  /* 0x000000011e0f7824 */ /* 0x000fe200078e023f */
[----:B------:R-:W-:Y:S02]  /*7d90*/  SEL R2, RZ, 0x1, P0 ;  /* 0x00000001ff027807 */ /* 0x000fe40000000000 */
[----:B--2---:R-:W-:Y:S02]  /*7da0*/  SEL R0, RZ, 0x1, P1 ;  /* 0x00000001ff007807 */ /* 0x004fe40000800000 */
[----:B------:R-:W-:Y:S02]  /*7db0*/  LOP3.LUT R72, R72, R2, RZ, 0x3c, !PT ;  /* 0x0000000248487212 */ /* 0x000fe400078e3cff */
[----:B------:R-:W-:Y:S02]  /*7dc0*/  LOP3.LUT R73, R73, R0, RZ, 0x3c, !PT ;  /* 0x0000000049497212 */ /* 0x000fe400078e3cff */
[----:B------:R-:W-:Y:S02]  /*7dd0*/  @P2 R2UR UR52, R71 ;  /* 0x00000000473422ca */ /* 0x000fe400000e0000 */
[----:B------:R-:W-:Y:S02]  /*7de0*/  SEL R80, R80, RZ, P0 ;  /* 0x000000ff50507207 */ /* 0x000fe40000000000 */
[----:B------:R-:W-:Y:S01]  /*7df0*/  SEL R31, R31, RZ, P1 ;  /* 0x000000ff1f1f7207 */ /* 0x000fe20000800000 */
[----:B------:R-:W-:Y:S10]  /*7e00*/  @P2 BRA `(.L_x_130) ;  /* 0xffffffd400082947 */ /* 0x000ff4000383ffff */
[----:B------:R-:W-:-:S09]  /*7e10*/  UISETP.NE.AND UP0, UPT, UR49, URZ, UPT ;  /* 0x000000ff3100728c */ /* 0x000fd2000bf05270 */
[----:B------:R-:W-:Y:S05]  /*7e20*/  BRA.U !UP0, `(.L_x_131) ;  /* 0x0000000108487547 */ /* 0x000fea000b800000 */
[----:B------:R-:W1:Y:S02]  /*7e30*/  LDCU.64 UR4, c[0x0][0x890] ;  /* 0x00011200ff0477ac */ /* 0x000e640008000a00 */
[----:B-1----:R-:W-:-:S04]  /*7e40*/  UISETP.NE.U32.AND UP0, UPT, UR4, URZ, UPT ;  /* 0x000000ff0400728c */ /* 0x002fc8000bf05070 */
[----:B------:R-:W-:-:S09]  /*7e50*/  UISETP.NE.AND.EX UP0, UPT, UR5, URZ, UPT, UP0 ;  /* 0x000000ff0500728c */ /* 0x000fd2000bf05300 */
[----:B------:R-:W-:Y:S05]  /*7e60*/  BRA.U UP0, `(.L_x_132) ;  /* 0x00000001000c7547 */ /* 0x000fea000b800000 */
[----:B------:R-:W-:-:S13]  /*7e70*/  FSETP.NEU.AND P0, PT, R35, RZ, PT ;  /* 0x000000ff2300720b */ /* 0x000fda0003f0d000 */
[----:B------:R-:W-:Y:S05]  /*7e80*/  @!P0 EXIT ;  /* 0x000000000000894d */ /* 0x000fea0003800000 */
[----:B------:R-:W-:Y:S05]  /*7e90*/  BRA `(.L_x_131) ;  /* 0x00000000002c7947 */ /* 0x000fea0003800000 */
.L_x_132:
[----:B------:R-:W-:Y:S01]  /*7ea0*/  ISETP.NE.AND P0, PT, R79, RZ, PT ;  /* 0x000000ff4f00720c */ /* 0x000fe20003f05270 */
[----:B------:R-:W-:-:S12]  /*7eb0*/  BSSY.RECONVERGENT B0, `(.L_x_131) ;  /* 0x0000009000007945 */ /* 0x000fd80003800200 */
[----:B------:R-:W-:Y:S05]  /*7ec0*/  @P0 BRA `(.L_x_133) ;  /* 0x0000000000140947 */ /* 0x000fea0003800000 */
[----:B------:R-:W1:Y:S02]  /*7ed0*/  LDCU.64 UR4, c[0x0][0x888] ;  /* 0x00011100ff0477ac */ /* 0x000e640008000a00 */
[----:B-1----:R-:W-:-:S04]  /*7ee0*/  ISETP.NE.U32.AND P0, PT, RZ, UR4, PT ;  /* 0x00000004ff007c0c */ /* 0x002fc8000bf05070 */
[----:B------:R-:W-:-:S13]  /*7ef0*/  ISETP.NE.AND.EX P0, PT, RZ, UR5, PT, P0 ;  /* 0x00000005ff007c0c */ /* 0x000fda000bf05300 */
[----:B------:R-:W-:Y:S05]  /*7f00*/  @!P0 EXIT ;  /* 0x000000000000894d */ /* 0x000fea0003800000 */
[----:B------:R-:W-:Y:S05]  /*7f10*/  BRA `(.L_x_134) ;  /* 0x0000000000087947 */ /* 0x000fea0003800000 */
.L_x_133:
[----:B------:R-:W-:-:S13]  /*7f20*/  FSETP.NEU.AND P0, PT, R35, RZ, PT ;  /* 0x000000ff2300720b */ /* 0x000fda0003f0d000 */
[----:B------:R-:W-:Y:S05]  /*7f30*/  @!P0 EXIT ;  /* 0x000000000000894d */ /* 0x000fea0003800000 */
.L_x_134:
[----:B------:R-:W-:Y:S05]  /*7f40*/  BSYNC.RECONVERGENT B0 ;  /* 0x0000000000007941 */ /* 0x000fea0003800200 */
.L_x_131:
[----:B------:R-:W-:Y:S01]  /*7f50*/  ULEA UR4, UR50, UR36, 0x3 ;  /* 0x0000002432047291 */ /* 0x000fe2000f8e18ff */
[----:B------:R-:W-:-:S04]  /*7f60*/  DEPBAR.LE SB0, 0x0 ;  /* 0x000080000000791a */ /* 0x000fc80000000000 */
[----:B------:R-:W-:-:S04]  /*7f70*/  UIADD3 UR4, UPT, UPT, UR4, 0x60, URZ ;  /* 0x0000006004047890 */ /* 0x000fc8000fffe0ff */
[----:B------:R-:W-:-:S09]  /*7f80*/  UPRMT UR4, UR37, 0x654, UR4 ;  /* 0x0000065425047896 */ /* 0x000fd20008000004 */
[----:B------:R-:W-:Y:S01]  /*7f90*/  SYNCS.ARRIVE.TRANS64.RED.A1T0 RZ, [UR4], RZ ;  /* 0x000000ffffff79a7 */ /* 0x000fe20008100404 */
[----:B------:R-:W-:Y:S05]  /*7fa0*/  EXIT ;  /* 0x000000000000794d */ /* 0x000fea0003800000 */
.L_x_19:
[----:B--2---:R2:W1:Y:S02]  /*7fb0*/  SYNCS.PHASECHK.TRANS64.TRYWAIT P0, [R2+URZ+0x100], R3 ;  /* 0x00010003020075a7 */ /* 0x00446400080011ff */
[----:B-1----:R-:W-:Y:S05]  /*7fc0*/  @!P0 NANOSLEEP.SYNCS 0x989680 ;  /* 0x009896800000895d */ /* 0x002fea0003900000 */
[----:B------:R-:W1:Y:S02]  /*7fd0*/  @!P0 SYNCS.PHASECHK.TRANS64 P0, [R2+URZ+0x100], R3 ;  /* 0x00010003020085a7 */ /* 0x000e6400080010ff */
[----:B-1----:R-:W-:Y:S05]  /*7fe0*/  @!P0 BRA `(.L_x_19) ;  /* 0xfffffffc00f08947 */ /* 0x002fea000383ffff */
[----:B------:R-:W-:Y:S05]  /*7ff0*/  BRA `(.L_x_135) ;  /* 0xffffff9400787947 */ /* 0x000fea000383ffff */
.L_x_22:
[----:B-1----:R-:W-:-:S07]  /*8000*/  MOV R2, UR49 ;  /* 0x0000003100027c02 */ /* 0x002fce0008000f00 */
.L_x_136:
[----:B-1----:R1:W2:Y:S02]  /*8010*/  SYNCS.PHASECHK.TRANS64.TRYWAIT P0, [R2+URZ+0x20], R4 ;  /* 0x00002004020075a7 */ /* 0x0022a400080011ff */
[----:B--2---:R-:W-:Y:S05]  /*8020*/  @!P0 NANOSLEEP.SYNCS 0x989680 ;  /* 0x009896800000895d */ /* 0x004fea0003900000 */
[----:B------:R-:W2:Y:S02]  /*8030*/  @!P0 SYNCS.PHASECHK.TRANS64 P0, [R2+URZ+0x20], R4 ;  /* 0x00002004020085a7 */ /* 0x000ea400080010ff */
[----:B--2---:R-:W-:Y:S05]  /*8040*/  @!P0 BRA `(.L_x_136) ;  /* 0xfffffffc00f08947 */ /* 0x004fea000383ffff */
[----:B------:R-:W-:Y:S05]  /*8050*/  BRA `(.L_x_21) ;  /* 0xffffff9400d47947 */ /* 0x000fea000383ffff */
.L_x_30:
[----:B------:R-:W-:-:S07]  /*8060*/  MOV R2, UR49 ;  /* 0x0000003100027c02 */ /* 0x000fce0008000f00 */
.L_x_137:
[----:B-1----:R1:W2:Y:S02]  /*8070*/  SYNCS.PHASECHK.TRANS64.TRYWAIT P0, [R2+URZ+0x20], R4 ;  /* 0x00002004020075a7 */ /* 0x0022a400080011ff */
[----:B--2---:R-:W-:Y:S05]  /*8080*/  @!P0 NANOSLEEP.SYNCS 0x989680 ;  /* 0x009896800000895d */ /* 0x004fea0003900000 */
[----:B------:R-:W2:Y:S02]  /*8090*/  @!P0 SYNCS.PHASECHK.TRANS64 P0, [R2+URZ+0x20], R4 ;  /* 0x00002004020085a7 */ /* 0x000ea400080010ff */
[----:B--2---:R-:W-:Y:S05]  /*80a0*/  @!P0 BRA `(.L_x_137) ;  /* 0xfffffffc00f08947 */ /* 0x004fea000383ffff */
[----:B------:R-:W-:Y:S05]  /*80b0*/  BRA `(.L_x_29) ;  /* 0xffffff9800f07947 */ /* 0x000fea000383ffff */
.L_x_36:
[----:B-1----:R1:W2:Y:S02]  /*80c0*/  SYNCS.PHASECHK.TRANS64.TRYWAIT P0, [R2+URZ+0x90], R3 ;  /* 0x00009003020075a7 */ /* 0x0022a400080011ff */
[----:B--2---:R-:W-:Y:S05]  /*80d0*/  @!P0 NANOSLEEP.SYNCS 0x989680 ;  /* 0x009896800000895d */ /* 0x004fea0003900000 */
[----:B------:R-:W2:Y:S02]  /*80e0*/  @!P0 SYNCS.PHASECHK.TRANS64 P0, [R2+URZ+0x90], R3 ;  /* 0x00009003020085a7 */ /* 0x000ea400080010ff */
[----:B--2---:R-:W-:Y:S05]  /*80f0*/  @!P0 BRA `(.L_x_36) ;  /* 0xfffffffc00f08947 */ /* 0x004fea000383ffff */
[----:B------:R-:W-:Y:S05]  /*8100*/  BRA `(.L_x_138) ;  /* 0xffffff9c00e07947 */ /* 0x000fea000383ffff */
.L_x_40:
[----:B----4-:R-:W-:-:S07]  /*8110*/  MOV R0, UR5 ;  /* 0x0000000500007c02 */ /* 0x010fce0008000f00 */
.L_x_139:
[----:B-1----:R1:W2:Y:S02]  /*8120*/  SYNCS.PHASECHK.TRANS64.TRYWAIT P0, [R0+URZ], R2 ;  /* 0x00000002000075a7 */ /* 0x0022a400080011ff */
[----:B--2---:R-:W-:Y:S05]  /*8130*/  @!P0 NANOSLEEP.SYNCS 0x989680 ;  /* 0x009896800000895d */ /* 0x004fea0003900000 */
[----:B------:R-:W2:Y:S02]  /*8140*/  @!P0 SYNCS.PHASECHK.TRANS64 P0, [R0+URZ], R2 ;  /* 0x00000002000085a7 */ /* 0x000ea400080010ff */
[----:B--2---:R-:W-:Y:S05]  /*8150*/  @!P0 BRA `(.L_x_139) ;  /* 0xfffffffc00f08947 */ /* 0x004fea000383ffff */
[----:B------:R-:W-:Y:S05]  /*8160*/  BRA `(.L_x_140) ;  /* 0xffffffa400507947 */ /* 0x000fea000383ffff */
.L_x_41:
[----:B----4-:R-:W-:-:S07]  /*8170*/  MOV R0, UR5 ;  /* 0x0000000500007c02 */ /* 0x010fce0008000f00 */
.L_x_141:
[----:B-1----:R1:W2:Y:S02]  /*8180*/  SYNCS.PHASECHK.TRANS64.TRYWAIT P0, [R0+URZ], R3 ;  /* 0x00000003000075a7 */ /* 0x0022a400080011ff */
[----:B--2---:R-:W-:Y:S05]  /*8190*/  @!P0 NANOSLEEP.SYNCS 0x989680 ;  /* 0x009896800000895d */ /* 0x004fea0003900000 */
[----:B------:R-:W2:Y:S02]  /*81a0*/  @!P0 SYNCS.PHASECHK.TRANS64 P0, [R0+URZ], R3 ;  /* 0x00000003000085a7 */ /* 0x000ea400080010ff */
[----:B--2---:R-:W-:Y:S05]  /*81b0*/  @!P0 BRA `(.L_x_141) ;  /* 0xfffffffc00f08947 */ /* 0x004fea000383ffff */
[----:B------:R-:W-:Y:S05]  /*81c0*/  BRA `(.L_x_142) ;  /* 0xffffffa4005c7947 */ /* 0x000fea000383ffff */
.L_x_42:
[----:B----4-:R-:W-:-:S07]  /*81d0*/  MOV R0, UR5 ;  /* 0x0000000500007c02 */ /* 0x010fce0008000f00 */
.L_x_143:
[----:B-1----:R1:W2:Y:S02]  /*81e0*/  SYNCS.PHASECHK.TRANS64.TRYWAIT P0, [R0+URZ], R3 ;  /* 0x00000003000075a7 */ /* 0x0022a400080011ff */
[----:B--2---:R-:W-:Y:S05]  /*81f0*/  @!P0 NANOSLEEP.SYNCS 0x989680 ;  /* 0x009896800000895d */ /* 0x004fea0003900000 */
[----:B------:R-:W2:Y:S02]  /*8200*/  @!P0 SYNCS.PHASECHK.TRANS64 P0, [R0+URZ], R3 ;  /* 0x00000003000085a7 */ /* 0x000ea400080010ff */
[----:B--2---:R-:W-:Y:S05]  /*8210*/  @!P0 BRA `(.L_x_143) ;  /* 0xfffffffc00f08947 */ /* 0x004fea000383ffff */
[----:B------:R-:W-:Y:S05]  /*8220*/  BRA `(.L_x_144) ;  /* 0xffffffa400687947 */ /* 0x000fea000383ffff */
.L_x_45:
[----:B-1----:R1:W2:Y:S02]  /*8230*/  SYNCS.PHASECHK.TRANS64.TRYWAIT P0, [R0+URZ+0xf0], R4 ;  /* 0x0000f004000075a7 */ /* 0x0022a400080011ff */
[----:B--2---:R-:W-:Y:S05]  /*8240*/  @!P0 NANOSLEEP.SYNCS 0x989680 ;  /* 0x009896800000895d */ /* 0x004fea0003900000 */
[----:B------:R-:W2:Y:S02]  /*8250*/  @!P0 SYNCS.PHASECHK.TRANS64 P0, [R0+URZ+0xf0], R4 ;  /* 0x0000f004000085a7 */ /* 0x000ea400080010ff */
[----:B--2---:R-:W-:Y:S05]  /*8260*/  @!P0 BRA `(.L_x_45) ;  /* 0xfffffffc00f08947 */ /* 0x004fea000383ffff */
[----:B------:R-:W-:Y:S05]  /*8270*/  BRA `(.L_x_145) ;  /* 0xffffffa400c47947 */ /* 0x000fea000383ffff */
.L_x_46:
[----:B------:R-:W-:-:S07]  /*8280*/  MOV R0, UR5 ;  /* 0x0000000500007c02 */ /* 0x000fce0008000f00 */
.L_x_146:
[----:B-1----:R1:W2:Y:S02]  /*8290*/  SYNCS.PHASECHK.TRANS64.TRYWAIT P0, [R0+URZ+0xa0], R5 ;  /* 0x0000a005000075a7 */ /* 0x0022a400080011ff */
[----:B--2---:R-:W-:Y:S05]  /*82a0*/  @!P0 NANOSLEEP.SYNCS 0x989680 ;  /* 0x009896800000895d */ /* 0x004fea0003900000 */
[----:B------:R-:W2:Y:S02]  /*82b0*/  @!P0 SYNCS.PHASECHK.TRANS64 P0, [R0+URZ+0xa0], R5 ;  /* 0x0000a005000085a7 */ /* 0x000ea400080010ff */
[----:B--2---:R-:W-:Y:S05]  /*82c0*/  @!P0 BRA `(.L_x_146) ;  /* 0xfffffffc00f08947 */ /* 0x004fea000383ffff */
[----:B------:R-:W-:Y:S05]  /*82d0*/  BRA `(.L_x_147) ;  /* 0xffffffa400d47947 */ /* 0x000fea000383ffff */
.L_x_47:
[----:B-1----:R1:W2:Y:S02]  /*82e0*/  SYNCS.PHASECHK.TRANS64.TRYWAIT P1, [R0+URZ+0x90], R4 ;  /* 0x00009004000075a7 */ /* 0x0022a400080211ff */
[----:B--2---:R-:W-:Y:S05]  /*82f0*/  @!P1 NANOSLEEP.SYNCS 0x989680 ;  /* 0x009896800000995d */ /* 0x004fea0003900000 */
[----:B------:R-:W2:Y:S02]  /*8300*/  @!P1 SYNCS.PHASECHK.TRANS64 P1, [R0+URZ+0x90], R4 ;  /* 0x00009004000095a7 */ /* 0x000ea400080210ff */
[----:B--2---:R-:W-:Y:S05]  /*8310*/  @!P1 BRA `(.L_x_47) ;  /* 0xfffffffc00f09947 */ /* 0x004fea000383ffff */
[----:B------:R-:W-:Y:S05]  /*8320*/  BRA `(.L_x_148) ;  /* 0xffffffa800047947 */ /* 0x000fea000383ffff */
.L_x_50:
[----:B------:R-:W-:-:S07]  /*8330*/  MOV R0, UR5 ;  /* 0x0000000500007c02 */ /* 0x000fce0008000f00 */
.L_x_149:
[----:B-1----:R1:W2:Y:S02]  /*8340*/  SYNCS.PHASECHK.TRANS64.TRYWAIT P0, [R0+URZ+0xa0], R2 ;  /* 0x0000a002000075a7 */ /* 0x0022a400080011ff */
[----:B--2---:R-:W-:Y:S05]  /*8350*/  @!P0 NANOSLEEP.SYNCS 0x989680 ;  /* 0x009896800000895d */ /* 0x004fea0003900000 */
[----:B------:R-:W2:Y:S02]  /*8360*/  @!P0 SYNCS.PHASECHK.TRANS64 P0, [R0+URZ+0xa0], R2 ;  /* 0x0000a002000085a7 */ /* 0x000ea400080010ff */
[----:B--2---:R-:W-:Y:S05]  /*8370*/  @!P0 BRA `(.L_x_149) ;  /* 0xfffffffc00f08947 */ /* 0x004fea000383ffff */
[----:B------:R-:W-:Y:S05]  /*8380*/  BRA `(.L_x_49) ;  /* 0xffffffa800587947 */ /* 0x000fea000383ffff */
.L_x_57:
[----:B-1----:R1:W2:Y:S02]  /*8390*/  SYNCS.PHASECHK.TRANS64.TRYWAIT P1, [R0+URZ+0x90], R2 ;  /* 0x00009002000075a7 */ /* 0x0022a400080211ff */
[----:B--2---:R-:W-:Y:S05]  /*83a0*/  @!P1 NANOSLEEP.SYNCS 0x989680 ;  /* 0x009896800000995d */ /* 0x004fea0003900000 */
[----:B------:R-:W2:Y:S02]  /*83b0*/  @!P1 SYNCS.PHASECHK.TRANS64 P1, [R0+URZ+0x90], R2 ;  /* 0x00009002000095a7 */ /* 0x000ea400080210ff */
[----:B--2---:R-:W-:Y:S05]  /*83c0*/  @!P1 BRA `(.L_x_57) ;  /* 0xfffffffc00f09947 */ /* 0x004fea000383ffff */
[----:B------:R-:W-:Y:S05]  /*83d0*/  BRA `(.L_x_150) ;  /* 0xffffffac00e87947 */ /* 0x000fea000383ffff */
.L_x_58:
[----:B------:R-:W-:-:S07]  /*83e0*/  MOV R2, UR6 ;  /* 0x0000000600027c02 */ /* 0x000fce0008000f00 */
.L_x_151:
[----:B-1----:R1:W2:Y:S02]  /*83f0*/  SYNCS.PHASECHK.TRANS64.TRYWAIT P0, [R2+URZ+0xd0], R0 ;  /* 0x0000d000020075a7 */ /* 0x0022a400080011ff */
[----:B--2---:R-:W-:Y:S05]  /*8400*/  @!P0 NANOSLEEP.SYNCS 0x989680 ;  /* 0x009896800000895d */ /* 0x004fea0003900000 */
[----:B------:R-:W2:Y:S02]  /*8410*/  @!P0 SYNCS.PHASECHK.TRANS64 P0, [R2+URZ+0xd0], R0 ;  /* 0x0000d000020085a7 */ /* 0x000ea400080010ff */
[----:B--2---:R-:W-:Y:S05]  /*8420*/  @!P0 BRA `(.L_x_151) ;  /* 0xfffffffc00f08947 */ /* 0x004fea000383ffff */
[----:B------:R-:W-:Y:S05]  /*8430*/  BRA `(.L_x_152) ;  /* 0xffffffb000387947 */ /* 0x000fea000383ffff */
.L_x_61:
[----:B------:R-:W-:Y:S07]  /*8440*/  MOV R0, UR11 ;  /* 0x0000000b00007c02 */ /* 0x000fee0008000f00 */
.L_x_153:
[----:B-1----:R1:W2:Y:S02]  /*8450*/  SYNCS.PHASECHK.TRANS64.TRYWAIT P0, [R0+URZ], R2 ;  /* 0x00000002000075a7 */ /* 0x0022a400080011ff */
[----:B--2---:R-:W-:Y:S05]  /*8460*/  @!P0 NANOSLEEP.SYNCS 0x989680 ;  /* 0x009896800000895d */ /* 0x004fea0003900000 */
[----:B------:R-:W2:Y:S02]  /*8470*/  @!P0 SYNCS.PHASECHK.TRANS64 P0, [R0+URZ], R2 ;  /* 0x00000002000085a7 */ /* 0x000ea400080010ff */
[----:B--2---:R-:W-:Y:S05]  /*8480*/  @!P0 BRA `(.L_x_153) ;  /* 0xfffffffc00f08947 */ /* 0x004fea000383ffff */
[----:B------:R-:W-:Y:S05]  /*8490*/  BRA `(.L_x_60) ;  /* 0xffffffb000547947 */ /* 0x000fea000383ffff */
.L_x_64:
[----:B------:R-:W-:-:S07]  /*84a0*/  MOV R0, UR6 ;  /* 0x0000000600007c02 */ /* 0x000fce0008000f00 */
.L_x_154:
[----:B--2---:R2:W4:Y:S02]  /*84b0*/  SYNCS.PHASECHK.TRANS64.TRYWAIT P0, [R0+URZ], R2 ;  /* 0x00000002000075a7 */ /* 0x00452400080011ff */
[----:B----4-:R-:W-:Y:S05]  /*84c0*/  @!P0 NANOSLEEP.SYNCS 0x989680 ;  /* 0x009896800000895d */ /* 0x010fea0003900000 */
[----:B------:R-:W4:Y:S02]  /*84d0*/  @!P0 SYNCS.PHASECHK.TRANS64 P0, [R0+URZ], R2 ;  /* 0x00000002000085a7 */ /* 0x000f2400080010ff */
[----:B----4-:R-:W-:Y:S05]  /*84e0*/  @!P0 BRA `(.L_x_154) ;  /* 0xfffffffc00f08947 */ /* 0x010fea000383ffff */
[----:B------:R-:W-:Y:S05]  /*84f0*/  BRA `(.L_x_155) ;  /* 0xffffffb400807947 */ /* 0x000fea000383ffff */
.L_x_65:
[----:B------:R-:W-:-:S07]  /*8500*/  MOV R0, UR6 ;  /* 0x0000000600007c02 */ /* 0x000fce0008000f00 */
.L_x_156:
[----:B-1----:R1:W2:Y:S02]  /*8510*/  SYNCS.PHASECHK.TRANS64.TRYWAIT P0, [R0+URZ], R3 ;  /* 0x00000003000075a7 */ /* 0x0022a400080011ff */
[----:B--2---:R-:W-:Y:S05]  /*8520*/  @!P0 NANOSLEEP.SYNCS 0x989680 ;  /* 0x009896800000895d */ /* 0x004fea0003900000 */
[----:B------:R-:W2:Y:S02]  /*8530*/  @!P0 SYNCS.PHASECHK.TRANS64 P0, [R0+URZ], R3 ;  /* 0x00000003000085a7 */ /* 0x000ea400080010ff */
[----:B--2---:R-:W-:Y:S05]  /*8540*/  @!P0 BRA `(.L_x_156) ;  /* 0xfffffffc00f08947 */ /* 0x004fea000383ffff */
[----:B------:R-:W-:Y:S05]  /*8550*/  BRA `(.L_x_157) ;  /* 0xffffffb4008c7947 */ /* 0x000fea000383ffff */
.L_x_66:
[----:B------:R-:W-:-:S07]  /*8560*/  MOV R0, UR6 ;  /* 0x0000000600007c02 */ /* 0x000fce0008000f00 */
.L_x_158:
[----:B-1----:R1:W2:Y:S02]  /*8570*/  SYNCS.PHASECHK.TRANS64.TRYWAIT P0, [R0+URZ], R3 ;  /* 0x00000003000075a7 */ /* 0x0022a400080011ff */
[----:B--2---:R-:W-:Y:S05]  /*8580*/  @!P0 NANOSLEEP.SYNCS 0x989680 ;  /* 0x009896800000895d */ /* 0x004fea0003900000 */
[----:B------:R-:W2:Y:S02]  /*8590*/  @!P0 SYNCS.PHASECHK.TRANS64 P0, [R0+URZ], R3 ;  /* 0x00000003000085a7 */ /* 0x000ea400080010ff */
[----:B--2---:R-:W-:Y:S05]  /*85a0*/  @!P0 BRA `(.L_x_158) ;  /* 0xfffffffc00f08947 */ /* 0x004fea000383ffff */
[----:B------:R-:W-:Y:S05]  /*85b0*/  BRA `(.L_x_159) ;  /* 0xffffffb400987947 */ /* 0x000fea000383ffff */
.L_x_67:
[----:B-1----:R-:W-:-:S07]  /*85c0*/  MOV R0, UR7 ;  /* 0x0000000700007c02 */ /* 0x002fce0008000f00 */
.L_x_160:
[----:B-1----:R1:W2:Y:S02]  /*85d0*/  SYNCS.PHASECHK.TRANS64.TRYWAIT P0, [R0+URZ], R2 ;  /* 0x00000002000075a7 */ /* 0x0022a400080011ff */
[----:B--2---:R-:W-:Y:S05]  /*85e0*/  @!P0 NANOSLEEP.SYNCS 0x989680 ;  /* 0x009896800000895d */ /* 0x004fea0003900000 */
[----:B------:R-:W2:Y:S02]  /*85f0*/  @!P0 SYNCS.PHASECHK.TRANS64 P0, [R0+URZ], R2 ;  /* 0x00000002000085a7 */ /* 0x000ea400080010ff */
[----:B--2---:R-:W-:Y:S05]  /*8600*/  @!P0 BRA `(.L_x_160) ;  /* 0xfffffffc00f08947 */ /* 0x004fea000383ffff */
[----:B------:R-:W-:Y:S05]  /*8610*/  BRA `(.L_x_161) ;  /* 0xffffffb400a47947 */ /* 0x000fea000383ffff */
.L_x_72:
[----:B--2---:R2:W3:Y:S02]  /*8620*/  SYNCS.PHASECHK.TRANS64.TRYWAIT P0, [R0+URZ+0x90], R2 ;  /* 0x00009002000075a7 */ /* 0x0044e400080011ff */
[----:B---3--:R-:W-:Y:S05]  /*8630*/  @!P0 NANOSLEEP.SYNCS 0x989680 ;  /* 0x009896800000895d */ /* 0x008fea0003900000 */
[----:B------:R-:W3:Y:S02]  /*8640*/  @!P0 SYNCS.PHASECHK.TRANS64 P0, [R0+URZ+0x90], R2 ;  /* 0x00009002000085a7 */ /* 0x000ee400080010ff */
[----:B---3--:R-:W-:Y:S05]  /*8650*/  @!P0 BRA `(.L_x_72) ;  /* 0xfffffffc00f08947 */ /* 0x008fea000383ffff */
[----:B------:R-:W-:Y:S05]  /*8660*/  BRA `(.L_x_162) ;  /* 0xffffffb800ac7947 */ /* 0x000fea000383ffff */
.L_x_75:
[----:B------:R-:W-:Y:S07]  /*8670*/  MOV R0, UR7 ;  /* 0x0000000700007c02 */ /* 0x000fee0008000f00 */
.L_x_163:
[----:B--2---:R2:W3:Y:S02]  /*8680*/  SYNCS.PHASECHK.TRANS64.TRYWAIT P0, [R0+URZ+0x88], R2 ;  /* 0x00008802000075a7 */ /* 0x0044e400080011ff */
[----:B---3--:R-:W-:Y:S05]  /*8690*/  @!P0 NANOSLEEP.SYNCS 0x989680 ;  /* 0x009896800000895d */ /* 0x008fea0003900000 */
[----:B------:R-:W3:Y:S02]  /*86a0*/  @!P0 SYNCS.PHASECHK.TRANS64 P0, [R0+URZ+0x88], R2 ;  /* 0x00008802000085a7 */ /* 0x000ee400080010ff */
[----:B---3--:R-:W-:Y:S05]  /*86b0*/  @!P0 BRA `(.L_x_163) ;  /* 0xfffffffc00f08947 */ /* 0x008fea000383ffff */
[----:B------:R-:W-:Y:S05]  /*86c0*/  BRA `(.L_x_74) ;  /* 0xffffffbc008c7947 */ /* 0x000fea000383ffff */
.L_x_78:
[----:B------:R-:W-:Y:S07]  /*86d0*/  MOV R0, UR7 ;  /* 0x0000000700007c02 */ /* 0x000fee0008000f00 */
.L_x_164:
[----:B-1----:R1:W2:Y:S02]  /*86e0*/  SYNCS.PHASECHK.TRANS64.TRYWAIT P0, [R0+URZ+0x60], R14 ;  /* 0x0000600e000075a7 */ /* 0x0022a400080011ff */
[----:B--2---:R-:W-:Y:S05]  /*86f0*/  @!P0 NANOSLEEP.SYNCS 0x989680 ;  /* 0x009896800000895d */ /* 0x004fea0003900000 */
[----:B------:R-:W2:Y:S02]  /*8700*/  @!P0 SYNCS.PHASECHK.TRANS64 P0, [R0+URZ+0x60], R14 ;  /* 0x0000600e000085a7 */ /* 0x000ea400080010ff */
[----:B--2---:R-:W-:Y:S05]  /*8710*/  @!P0 BRA `(.L_x_164) ;  /* 0xfffffffc00f08947 */ /* 0x004fea000383ffff */
[----:B------:R-:W-:Y:S05]  /*8720*/  BRA `(.L_x_165) ;  /* 0xffffffc000047947 */ /* 0x000fea000383ffff */
.L_x_79:
[----:B------:R-:W-:Y:S07]  /*8730*/  MOV R0, UR7 ;  /* 0x0000000700007c02 */ /* 0x000fee0008000f00 */
.L_x_166:
[----:B-1----:R1:W2:Y:S02]  /*8740*/  SYNCS.PHASECHK.TRANS64.TRYWAIT P0, [R0+URZ+0x68], R14 ;  /* 0x0000680e000075a7 */ /* 0x0022a400080011ff */
[----:B--2---:R-:W-:Y:S05]  /*8750*/  @!P0 NANOSLEEP.SYNCS 0x989680 ;  /* 0x009896800000895d */ /* 0x004fea0003900000 */
[----:B------:R-:W2:Y:S02]  /*8760*/  @!P0 SYNCS.PHASECHK.TRANS64 P0, [R0+URZ+0x68], R14 ;  /* 0x0000680e000085a7 */ /* 0x000ea400080010ff */
[----:B--2---:R-:W-:Y:S05]  /*8770*/  @!P0 BRA `(.L_x_166) ;  /* 0xfffffffc00f08947 */ /* 0x004fea000383ffff */
[----:B------:R-:W-:Y:S05]  /*8780*/  BRA `(.L_x_167) ;  /* 0xffffffc000407947 */ /* 0x000fea000383ffff */
.L_x_80:
[----:B------:R-:W-:Y:S07]  /*8790*/  MOV R0, UR7 ;  /* 0x0000000700007c02 */ /* 0x000fee0008000f00 */
.L_x_168:
[----:B-1----:R1:W2:Y:S02]  /*87a0*/  SYNCS.PHASECHK.TRANS64.TRYWAIT P0, [R0+URZ+0x70], R14 ;  /* 0x0000700e000075a7 */ /* 0x0022a400080011ff */
[----:B--2---:R-:W-:Y:S05]  /*87b0*/  @!P0 NANOSLEEP.SYNCS 0x989680 ;  /* 0x009896800000895d */ /* 0x004fea0003900000 */
[----:B------:R-:W2:Y:S02]  /*87c0*/  @!P0 SYNCS.PHASECHK.TRANS64 P0, [R0+URZ+0x70], R14 ;  /* 0x0000700e000085a7 */ /* 0x000ea400080010ff */
[----:B--2---:R-:W-:Y:S05]  /*87d0*/  @!P0 BRA `(.L_x_168) ;  /* 0xfffffffc00f08947 */ /* 0x004fea000383ffff */
[----:B------:R-:W-:Y:S05]  /*87e0*/  BRA `(.L_x_169) ;  /* 0xffffffc000847947 */ /* 0x000fea000383ffff */
.L_x_81:
[----:B------:R-:W-:Y:S07]  /*87f0*/  MOV R0, UR7 ;  /* 0x0000000700007c02 */ /* 0x000fee0008000f00 */
.L_x_170:
[----:B-1----:R1:W2:Y:S02]  /*8800*/  SYNCS.PHASECHK.TRANS64.TRYWAIT P0, [R0+URZ+0x78], R14 ;  /* 0x0000780e000075a7 */ /* 0x0022a400080011ff */
[----:B--2---:R-:W-:Y:S05]  /*8810*/  @!P0 NANOSLEEP.SYNCS 0x989680 ;  /* 0x009896800000895d */ /* 0x004fea0003900000 */
[----:B------:R-:W2:Y:S02]  /*8820*/  @!P0 SYNCS.PHASECHK.TRANS64 P0, [R0+URZ+0x78], R14 ;  /* 0x0000780e000085a7 */ /* 0x000ea400080010ff */
[----:B--2---:R-:W-:Y:S05]  /*8830*/  @!P0 BRA `(.L_x_170) ;  /* 0xfffffffc00f08947 */ /* 0x004fea000383ffff */
[----:B------:R-:W-:Y:S05]  /*8840*/  BRA `(.L_x_171) ;  /* 0xffffffc400087947 */ /* 0x000fea000383ffff */
.L_x_83:
[----:B------:R-:W-:-:S07]  /*8850*/  MOV R0, UR7 ;  /* 0x0000000700007c02 */ /* 0x000fce0008000f00 */
.L_x_172:
[----:B-1----:R1:W3:Y:S02]  /*8860*/  SYNCS.PHASECHK.TRANS64.TRYWAIT P0, [R0+URZ+0x60], R2 ;  /* 0x00006002000075a7 */ /* 0x0022e400080011ff */
[----:B---3--:R-:W-:Y:S05]  /*8870*/  @!P0 NANOSLEEP.SYNCS 0x989680 ;  /* 0x009896800000895d */ /* 0x008fea0003900000 */
[----:B------:R-:W3:Y:S02]  /*8880*/  @!P0 SYNCS.PHASECHK.TRANS64 P0, [R0+URZ+0x60], R2 ;  /* 0x00006002000085a7 */ /* 0x000ee400080010ff */
[----:B---3--:R-:W-:Y:S05]  /*8890*/  @!P0 BRA `(.L_x_172) ;  /* 0xfffffffc00f08947 */ /* 0x008fea000383ffff */
[----:B------:R-:W-:Y:S05]  /*88a0*/  BRA `(.L_x_173) ;  /* 0xffffffc400787947 */ /* 0x000fea000383ffff */
.L_x_84:
[----:B-1----:R-:W-:-:S07]  /*88b0*/  MOV R0, UR7 ;  /* 0x0000000700007c02 */ /* 0x002fce0008000f00 */
.L_x_174:
[----:B-1----:R1:W3:Y:S02]  /*88c0*/  SYNCS.PHASECHK.TRANS64.TRYWAIT P0, [R0+URZ+0x68], R2 ;  /* 0x00006802000075a7 */ /* 0x0022e400080011ff */
[----:B---3--:R-:W-:Y:S05]  /*88d0*/  @!P0 NANOSLEEP.SYNCS 0x989680 ;  /* 0x009896800000895d */ /* 0x008fea0003900000 */
[----:B------:R-:W3:Y:S02]  /*88e0*/  @!P0 SYNCS.PHASECHK.TRANS64 P0, [R0+URZ+0x68], R2 ;  /* 0x00006802000085a7 */ /* 0x000ee400080010ff */
[----:B---3--:R-:W-:Y:S05]  /*88f0*/  @!P0 BRA `(.L_x_174) ;  /* 0xfffffffc00f08947 */ /* 0x008fea000383ffff */
[----:B------:R-:W-:Y:S05]  /*8900*/  BRA `(.L_x_175) ;  /* 0xffffffc400687947 */ /* 0x000fea000383ffff */
.L_x_85:
[----:B-1----:R-:W-:-:S07]  /*8910*/  MOV R0, UR7 ;  /* 0x0000000700007c02 */ /* 0x002fce0008000f00 */
.L_x_176:
[----:B-1----:R1:W3:Y:S02]  /*8920*/  SYNCS.PHASECHK.TRANS64.TRYWAIT P0, [R0+URZ+0x70], R2 ;  /* 0x00007002000075a7 */ /* 0x0022e400080011ff */
[----:B---3--:R-:W-:Y:S05]  /*8930*/  @!P0 NANOSLEEP.SYNCS 0x989680 ;  /* 0x009896800000895d */ /* 0x008fea0003900000 */
[----:B------:R-:W3:Y:S02]  /*8940*/  @!P0 SYNCS.PHASECHK.TRANS64 P0, [R0+URZ+0x70], R2 ;  /* 0x00007002000085a7 */ /* 0x000ee400080010ff */
[----:B---3--:R-:W-:Y:S05]  /*8950*/  @!P0 BRA `(.L_x_176) ;  /* 0xfffffffc00f08947 */ /* 0x008fea000383ffff */
[----:B------:R-:W-:Y:S05]  /*8960*/  BRA `(.L_x_177) ;  /* 0xffffffc400587947 */ /* 0x000fea000383ffff */
.L_x_87:
[----:B--2---:R2:W4:Y:S02]  /*8970*/  SYNCS.PHASECHK.TRANS64.TRYWAIT P0, [R0+URZ+0x90], R2 ;  /* 0x00009002000075a7 */ /* 0x00452400080011ff */
[----:B----4-:R-:W-:Y:S05]  /*8980*/  @!P0 NANOSLEEP.SYNCS 0x989680 ;  /* 0x009896800000895d */ /* 0x010fea0003900000 */
[----:B------:R-:W4:Y:S02]  /*8990*/  @!P0 SYNCS.PHASECHK.TRANS64 P0, [R0+URZ+0x90], R2 ;  /* 0x00009002000085a7 */ /* 0x000f2400080010ff */
[----:B----4-:R-:W-:Y:S05]  /*89a0*/  @!P0 BRA `(.L_x_87) ;  /* 0xfffffffc00f08947 */ /* 0x010fea000383ffff */
[----:B------:R-:W-:Y:S05]  /*89b0*/  BRA `(.L_x_178) ;  /* 0xffffffc800307947 */ /* 0x000fea000383ffff */
.L_x_98:
[----:B-1----:R-:W-:Y:S04]  /*89c0*/  MOV R0, UR36 ;  /* 0x0000002400007c02 */ /* 0x002fe80008000f00 */
[----:B------:R1:W3:Y:S03]  /*89d0*/  SYNCS.PHASECHK.TRANS64.TRYWAIT P1, [R0+URZ+0x40], R3 ;  /* 0x00004003000075a7 */ /* 0x0002e600080211ff */
[----:B---3--:R-:W-:Y:S05]  /*89e0*/  @!P1 NANOSLEEP.SYNCS 0x989680 ;  /* 0x009896800000995d */ /* 0x008fea0003900000 */
[----:B------:R-:W3:Y:S02]  /*89f0*/  @!P1 SYNCS.PHASECHK.TRANS64 P1, [R0+URZ+0x40], R3 ;  /* 0x00004003000095a7 */ /* 0x000ee400080210ff */
[----:B---3--:R-:W-:Y:S05]  /*8a00*/  @!P1 BRA `(.L_x_98) ;  /* 0xfffffffc00ec9947 */ /* 0x008fea000383ffff */
[----:B------:R-:W-:Y:S05]  /*8a10*/  BRA `(.L_x_97) ;  /* 0xffffffd400687947 */ /* 0x000fea000383ffff */
.L_x_100:
[----:B-1----:R1:W2:Y:S02]  /*8a20*/  SYNCS.PHASECHK.TRANS64.TRYWAIT P0, [R86+URZ+0xb0], R2 ;  /* 0x0000b002560075a7 */ /* 0x0022a400080011ff */
[----:B--2---:R-:W-:Y:S05]  /*8a30*/  @!P0 NANOSLEEP.SYNCS 0x989680 ;  /* 0x009896800000895d */ /* 0x004fea0003900000 */
[----:B------:R-:W2:Y:S02]  /*8a40*/  @!P0 SYNCS.PHASECHK.TRANS64 P0, [R86+URZ+0xb0], R2 ;  /* 0x0000b002560085a7 */ /* 0x000ea400080010ff */
[----:B--2---:R-:W-:Y:S05]  /*8a50*/  @!P0 BRA `(.L_x_100) ;  /* 0xfffffffc00f08947 */ /* 0x004fea000383ffff */
[----:B------:R-:W-:Y:S05]  /*8a60*/  BRA `(.L_x_99) ;  /* 0xffffffd400947947 */ /* 0x000fea000383ffff */
.L_x_109:
[----:B-1----:R1:W2:Y:S02]  /*8a70*/  SYNCS.PHASECHK.TRANS64.TRYWAIT P0, [R2+URZ+0x40], R0 ;  /* 0x00004000020075a7 */ /* 0x0022a400080011ff */
[----:B--2---:R-:W-:Y:S05]  /*8a80*/  @!P0 NANOSLEEP.SYNCS 0x989680 ;  /* 0x009896800000895d */ /* 0x004fea0003900000 */
[----:B------:R-:W2:Y:S02]  /*8a90*/  @!P0 SYNCS.PHASECHK.TRANS64 P0, [R2+URZ+0x40], R0 ;  /* 0x00004000020085a7 */ /* 0x000ea400080010ff */
[----:B--2---:R-:W-:Y:S05]  /*8aa0*/  @!P0 BRA `(.L_x_109) ;  /* 0xfffffffc00f08947 */ /* 0x004fea000383ffff */
[----:B------:R-:W-:Y:S05]  /*8ab0*/  BRA `(.L_x_108) ;  /* 0xffffffdc00387947 */ /* 0x000fea000383ffff */
.L_x_117:
[----:B-1----:R1:W2:Y:S02]  /*8ac0*/  SYNCS.PHASECHK.TRANS64.TRYWAIT P0, [R0+URZ+0x40], R5 ;  /* 0x00004005000075a7 */ /* 0x0022a400080011ff */
[----:B--2---:R-:W-:Y:S05]  /*8ad0*/  @!P0 NANOSLEEP.SYNCS 0x989680 ;  /* 0x009896800000895d */ /* 0x004fea0003900000 */
[----:B------:R-:W2:Y:S02]  /*8ae0*/  @!P0 SYNCS.PHASECHK.TRANS64 P0, [R0+URZ+0x40], R5 ;  /* 0x00004005000085a7 */ /* 0x000ea400080010ff */
[----:B--2---:R-:W-:Y:S05]  /*8af0*/  @!P0 BRA `(.L_x_117) ;  /* 0xfffffffc00f08947 */ /* 0x004fea000383ffff */
[----:B------:R-:W-:Y:S05]  /*8b00*/  BRA `(.L_x_116) ;  /* 0xffffffe000fc7947 */ /* 0x000fea000383ffff */
.L_x_125:
[----:B--2---:R2:W3:Y:S02]  /*8b10*/  SYNCS.PHASECHK.TRANS64.TRYWAIT P0, [R2+URZ+0x40], R0 ;  /* 0x00004000020075a7 */ /* 0x0044e400080011ff */
[----:B---3--:R-:W-:Y:S05]  /*8b20*/  @!P0 NANOSLEEP.SYNCS 0x989680 ;  /* 0x009896800000895d */ /* 0x008fea0003900000 */
[----:B------:R-:W3:Y:S02]  /*8b30*/  @!P0 SYNCS.PHASECHK.TRANS64 P0, [R2+URZ+0x40], R0 ;  /* 0x00004000020085a7 */ /* 0x000ee400080010ff */
[----:B---3--:R-:W-:Y:S05]  /*8b40*/  @!P0 BRA `(.L_x_125) ;  /* 0xfffffffc00f08947 */ /* 0x008fea000383ffff */
[----:B------:R-:W-:Y:S05]  /*8b50*/  BRA `(.L_x_124) ;  /* 0xffffffe800c07947 */ /* 0x000fea000383ffff */
        .weak           $__internal_0_$__cuda_sm10x_tcgen05_guardrail_trap_col_being_dealloced_not_returned_by_alloc
        .type           $__internal_0_$__cuda_sm10x_tcgen05_guardrail_trap_col_being_dealloced_not_returned_by_alloc,@function
        .size           $__internal_0_$__cuda_sm10x_tcgen05_guardrail_trap_col_being_dealloced_not_returned_by_alloc,($__internal_1_$__cuda_sm10x_tcgen05_guardrail_trap_phase_invalid_during_alloc - $__internal_0_$__cuda_sm10x_tcgen05_guardrail_trap_col_being_dealloced_not_returned_by_alloc)
$__internal_0_$__cuda_sm10x_tcgen05_guardrail_trap_col_being_dealloced_not_returned_by_alloc:
[----:B------:R-:W-:Y:S05]  /*8b60*/  BPT.TRAP 0x1 ;  /* 0x000000040000795c */ /* 0x000fea0000300000 */
[----:B------:R-:W-:-:S04]  /*8b70*/  HFMA2 R3, -RZ, RZ, 0, 0 ;  /* 0x00000000ff037431 */ /* 0x000fc800000001ff */
[----:B------:R-:W-:Y:S05]  /*8b80*/  RET.REL.NODEC R2 `(_ZN7cutlass13device_kernelINS_4gemm6kernel13GemmUniversalIN4cute5tupleIJiiiiEEENS1_10collective13CollectiveMmaINS1_35MainloopSm100TmaUmmaWarpSpecializedILi4ELi2ELi4ENS5_IJNS4_1CILi1EEESB_SB_EEEEENS5_IJNSA_ILi64EEENSA_ILi128EEESE_EEEfNS5_IJlSB_lEEEfNS5_IJSB_llEEENS4_8TiledMMAINS4_8MMA_AtomIJNS4_17SM100_MMA_TF32_SSINS_10tfloat32_tESM_fLi64ELi128ELNS4_4UMMA5MajorE0ELSO_1ELNSN_7ScaleInE0ELSP_0EEEEEENS4_6LayoutISC_NS5_IJNSA_ILi0EEEST_ST_EEEEENS5_IJNS4_10UnderscoreESW_SW_EEEEENS4_13SM90_TMA_LOADENS4_14ComposedLayoutINS4_7SwizzleILi3ELi4ELi3EEENS4_18smem_ptr_flag_bitsILi32EEENSS_INS5_IJNSA_ILi8EEENSA_ILi32EEEEEENS5_IJS16_SB_EEEEEEEvNS4_8identityESZ_NS10_INS11_ILi2ELi5ELi2EEES14_NSS_INS5_IJS16_NSA_ILi4EEEEEENS5_IJSB_S16_EEEEEEEvS1B_EENS_8epilogue10collective18CollectiveEpilogueINS1J_23Sm100TmaWarpSpecializedILi4ELi2ELi16ELb1ELb0EEEJSG_NS5_IJNSS_ISE_SB_EENSS_IS16_SB_EEEEEfSH_fSH_NS1J_6fusion15FusionCallbacksIS1N_NS1R_17LinearCombinationIffffLNS_15FloatRoundStyleE2EEESG_S1Q_JEEENS4_5SM1004TMEM4LOAD26SM100_TMEM_LOAD_16dp128b8xESZ_S1A_NS4_17SM75_U32x4_LDSM_NENS4_14SM90_TMA_STOREES1A_NS4_17SM90_U32x4_STSM_NENS4_39AutoVectorizingCopyWithAssumedAlignmentILi128EEEEEEvvEEEEvNT_6ParamsE) ;  /* 0xffffff74021c7950 */ /* 0x000fea0003c3ffff */
        .weak           $__internal_1_$__cuda_sm10x_tcgen05_guardrail_trap_phase_invalid_during_alloc
        .type           $__internal_1_$__cuda_sm10x_tcgen05_guardrail_trap_phase_invalid_during_alloc,@function
        .size           $__internal_1_$__cuda_sm10x_tcgen05_guardrail_trap_phase_invalid_during_alloc,($__internal_2_$__cuda_sm10x_tcgen05_guardrail_trap_unallocated_columns_being_dealloced - $__internal_1_$__cuda_sm10x_tcgen05_guardrail_trap_phase_invalid_during_alloc)
$__internal_1_$__cuda_sm10x_tcgen05_guardrail_trap_phase_invalid_during_alloc:
[----:B------:R-:W-:Y:S05]  /*8b90*/  BPT.TRAP 0x1 ;  /* 0x000000040000795c */ /* 0x000fea0000300000 */
[----:B------:R-:W-:-:S04]  /*8ba0*/  MOV R3, 0x0 ;  /* 0x0000000000037802 */ /* 0x000fc80000000f00 */
[----:B------:R-:W-:Y:S05]  /*8bb0*/  RET.REL.NODEC R2 `(_ZN7cutlass13device_kernelINS_4gemm6kernel13GemmUniversalIN4cute5tupleIJiiiiEEENS1_10collective13CollectiveMmaINS1_35MainloopSm100TmaUmmaWarpSpecializedILi4ELi2ELi4ENS5_IJNS4_1CILi1EEESB_SB_EEEEENS5_IJNSA_ILi64EEENSA_ILi128EEESE_EEEfNS5_IJlSB_lEEEfNS5_IJSB_llEEENS4_8TiledMMAINS4_8MMA_AtomIJNS4_17SM100_MMA_TF32_SSINS_10tfloat32_tESM_fLi64ELi128ELNS4_4UMMA5MajorE0ELSO_1ELNSN_7ScaleInE0ELSP_0EEEEEENS4_6LayoutISC_NS5_IJNSA_ILi0EEEST_ST_EEEEENS5_IJNS4_10UnderscoreESW_SW_EEEEENS4_13SM90_TMA_LOADENS4_14ComposedLayoutINS4_7SwizzleILi3ELi4ELi3EEENS4_18smem_ptr_flag_bitsILi32EEENSS_INS5_IJNSA_ILi8EEENSA_ILi32EEEEEENS5_IJS16_SB_EEEEEEEvNS4_8identityESZ_NS10_INS11_ILi2ELi5ELi2EEES14_NSS_INS5_IJS16_NSA_ILi4EEEEEENS5_IJSB_S16_EEEEEEEvS1B_EENS_8epilogue10collective18CollectiveEpilogueINS1J_23Sm100TmaWarpSpecializedILi4ELi2ELi16ELb1ELb0EEEJSG_NS5_IJNSS_ISE_SB_EENSS_IS16_SB_EEEEEfSH_fSH_NS1J_6fusion15FusionCallbacksIS1N_NS1R_17LinearCombinationIffffLNS_15FloatRoundStyleE2EEESG_S1Q_JEEENS4_5SM1004TMEM4LOAD26SM100_TMEM_LOAD_16dp128b8xESZ_S1A_NS4_17SM75_U32x4_LDSM_NENS4_14SM90_TMA_STOREES1A_NS4_17SM90_U32x4_STSM_NENS4_39AutoVectorizingCopyWithAssumedAlignmentILi128EEEEEEvvEEEEvNT_6ParamsE) ;  /* 0xffffff7402107950 */ /* 0x000fea0003c3ffff */
        .weak           $__internal_2_$__cuda_sm10x_tcgen05_guardrail_trap_unallocated_columns_being_dealloced
        .type           $__internal_2_$__cuda_sm10x_tcgen05_guardrail_trap_unallocated_columns_being_dealloced,@function
        .size           $__internal_2_$__cuda_sm10x_tcgen05_guardrail_trap_unallocated_columns_being_dealloced,(.L_x_180 - $__internal_2_$__cuda_sm10x_tcgen05_guardrail_trap_unallocated_columns_being_dealloced)
$__internal_2_$__cuda_sm10x_tcgen05_guardrail_trap_unallocated_columns_being_dealloced:
[----:B------:R-:W-:Y:S05]  /*8bc0*/  BPT.TRAP 0x1 ;  /* 0x000000040000795c */ /* 0x000fea0000300000 */
[----:B------:R-:W-:-:S04]  /*8bd0*/  HFMA2 R3, -RZ, RZ, 0, 0 ;  /* 0x00000000ff037431 */ /* 0x000fc800000001ff */
[----:B------:R-:W-:Y:S05]  /*8be0*/  RET.REL.NODEC R2 `(_ZN7cutlass13device_kernelINS_4gemm6kernel13GemmUniversalIN4cute5tupleIJiiiiEEENS1_10collective13CollectiveMmaINS1_35MainloopSm100TmaUmmaWarpSpecializedILi4ELi2ELi4ENS5_IJNS4_1CILi1EEESB_SB_EEEEENS5_IJNSA_ILi64EEENSA_ILi128EEESE_EEEfNS5_IJlSB_lEEEfNS5_IJSB_llEEENS4_8TiledMMAINS4_8MMA_AtomIJNS4_17SM100_MMA_TF32_SSINS_10tfloat32_tESM_fLi64ELi128ELNS4_4UMMA5MajorE0ELSO_1ELNSN_7ScaleInE0ELSP_0EEEEEENS4_6LayoutISC_NS5_IJNSA_ILi0EEEST_ST_EEEEENS5_IJNS4_10UnderscoreESW_SW_EEEEENS4_13SM90_TMA_LOADENS4_14ComposedLayoutINS4_7SwizzleILi3ELi4ELi3EEENS4_18smem_ptr_flag_bitsILi32EEENSS_INS5_IJNSA_ILi8EEENSA_ILi32EEEEEENS5_IJS16_SB_EEEEEEEvNS4_8identityESZ_NS10_INS11_ILi2ELi5ELi2EEES14_NSS_INS5_IJS16_NSA_ILi4EEEEEENS5_IJSB_S16_EEEEEEEvS1B_EENS_8epilogue10collective18CollectiveEpilogueINS1J_23Sm100TmaWarpSpecializedILi4ELi2ELi16ELb1ELb0EEEJSG_NS5_IJNSS_ISE_SB_EENSS_IS16_SB_EEEEEfSH_fSH_NS1J_6fusion15FusionCallbacksIS1N_NS1R_17LinearCombinationIffffLNS_15FloatRoundStyleE2EEESG_S1Q_JEEENS4_5SM1004TMEM4LOAD26SM100_TMEM_LOAD_16dp128b8xESZ_S1A_NS4_17SM75_U32x4_LDSM_NENS4_14SM90_TMA_STOREES1A_NS4_17SM90_U32x4_STSM_NENS4_39AutoVectorizingCopyWithAssumedAlignmentILi128EEEEEEvvEEEEvNT_6ParamsE) ;  /* 0xffffff7402047950 */ /* 0x000fea0003c3ffff */
.L_x_179:
[----:B------:R-:W-:-:S00]  /*8bf0*/  BRA `(.L_x_179) ;  /* 0xfffffffc00fc7947 */ /* 0x000fc0000383ffff */
[----:B------:R-:W-:-:S00]  /*8c00*/  NOP ;  /* 0x0000000000007918 */ /* 0x000fc00000000000 */
[----:B------:R-:W-:-:S00]  /*8c10*/  NOP ;  /* 0x0000000000007918 */ /* 0x000fc00000000000 */
[----:B------:R-:W-:-:S00]  /*8c20*/  NOP ;  /* 0x0000000000007918 */ /* 0x000fc00000000000 */
[----:B------:R-:W-:-:S00]  /*8c30*/  NOP ;  /* 0x0000000000007918 */ /* 0x000fc00000000000 */
[----:B------:R-:W-:-:S00]  /*8c40*/  NOP ;  /* 0x0000000000007918 */ /* 0x000fc00000000000 */
[----:B------:R-:W-:-:S00]  /*8c50*/  NOP ;  /* 0x0000000000007918 */ /* 0x000fc00000000000 */
[----:B------:R-:W-:-:S00]  /*8c60*/  NOP ;  /* 0x0000000000007918 */ /* 0x000fc00000000000 */
[----:B------:R-:W-:-:S00]  /*8c70*/  NOP ;  /* 0x0000000000007918 */ /* 0x000fc00000000000 */
.L_x_180:


//--------------------- .nv.global.init           --------------------------
	.section	.nv.global.init,"aw",@progbits
.nv.global.init:
	.type		$str$27,@object
	.size		$str$27,($str$28 - $str$27)
$str$27:
        /*0000*/ 	.byte	0x28, 0x61, 0x64, 0x64, 0x72, 0x65, 0x73, 0x73, 0x20, 0x26, 0x20, 0x6d, 0x61, 0x73, 0x6b, 0x29
        /*0010*/ 	.byte	0x20, 0x3d, 0x3d, 0x20, 0x30, 0x00
	.type		$str$28,@object
	.size		$str$28,($str$26 - $str$28)
$str$28:
        /*0016*/ 	.byte	0x2f, 0x74, 0x6d, 0x70, 0x2f, 0x63, 0x75, 0x74, 0x6c, 0x61, 0x73, 0x73, 0x5f, 0x73, 0x77, 0x65
        /*0026*/ 	.byte	0x65, 0x70, 0x5f, 0x73, 0x72, 0x63, 0x2f, 0x69, 0x6e, 0x63, 0x6c, 0x75, 0x64, 0x65, 0x2f, 0x63
        /*0036*/ 	.byte	0x75, 0x74, 0x65, 0x2f, 0x70, 0x6f, 0x69, 0x6e, 0x74, 0x65, 0x72, 0x5f, 0x66, 0x6c, 0x61, 0x67
        /*0046*/ 	.byte	0x67, 0x65, 0x64, 0x2e, 0x68, 0x70, 0x70, 0x00
	.type		$str$26,@object
	.size		$str$26,($str$25 - $str$26)
$str$26:
        /*004e*/ 	.byte	0x2f, 0x74, 0x6d, 0x70, 0x2f, 0x63, 0x75, 0x74, 0x6c, 0x61, 0x73, 0x73, 0x5f, 0x73, 0x77, 0x65
        /*005e*/ 	.byte	0x65, 0x70, 0x5f, 0x73, 0x72, 0x63, 0x2f, 0x69, 0x6e, 0x63, 0x6c, 0x75, 0x64, 0x65, 0x2f, 0x63
        /*006e*/ 	.byte	0x75, 0x74, 0x65, 0x2f, 0x61, 0x74, 0x6f, 0x6d, 0x2f, 0x63, 0x6f, 0x70, 0x79, 0x5f, 0x74, 0x72
        /*007e*/ 	.byte	0x61, 0x69, 0x74, 0x73, 0x5f, 0x73, 0x6d, 0x31, 0x30, 0x30, 0x2e, 0x68, 0x70, 0x70, 0x00
	.type		$str$25,@object
	.size		$str$25,(__unnamed_1 - $str$25)
$str$25:
        /*008d*/ 	.byte	0x28, 0x28, 0x75, 0x69, 0x6e, 0x74, 0x33, 0x32, 0x5f, 0x74, 0x28, 0x74, 0x68, 0x72, 0x65, 0x61
        /*009d*/ 	.byte	0x64, 0x49, 0x64, 0x78, 0x2e, 0x78, 0x29, 0x20, 0x2f, 0x20, 0x33, 0x32, 0x29, 0x20, 0x25, 0x20
        /*00ad*/ 	.byte	0x34, 0x29, 0x20, 0x3d, 0x3d, 0x20, 0x28, 0x28, 0x28, 0x74, 0x6d, 0x65, 0x6d, 0x5f, 0x61, 0x64
        /*00bd*/ 	.byte	0x64, 0x72, 0x20, 0x3e, 0x3e, 0x20, 0x31, 0x36, 0x29, 0x20, 0x2f, 0x20, 0x33, 0x32, 0x29, 0x20
        /*00cd*/ 	.byte	0x25, 0x20, 0x34, 0x29, 0x00
	.type		__unnamed_1,@object
	.size		__unnamed_1,(__unnamed_2 - __unnamed_1)
__unnamed_1:
        /*00d2*/ 	.byte	0x61, 0x75, 0x74, 0x6f, 0x20, 0x63, 0x75, 0x74, 0x65, 0x3a, 0x3a, 0x61, 0x73, 0x5f, 0x70, 0x6f
        /* <DEDUP_REMOVED lines=23> */
        /*0252*/ 	.byte	0x3c, 0x32, 0x30, 0x34, 0x38, 0x3e, 0x3e, 0x3e, 0x3e, 0x5d, 0x00
	.type		__unnamed_2,@object
	.size		__unnamed_2,(.L_2 - __unnamed_2)
__unnamed_2:
        /* <DEDUP_REMOVED lines=45> */
        /*052d*/ 	.byte	0x3e, 0x3e, 0x3e, 0x5d, 0x00
.L_2:


//--------------------- .nv.shared._ZN7cutlass13device_kernelINS_4gemm6kernel13GemmUniversalIN4cute5tupleIJiiiiEEENS1_10collective13CollectiveMmaINS1_35MainloopSm100TmaUmmaWarpSpecializedILi4ELi2ELi4ENS5_IJNS4_1CILi1EEESB_SB_EEEEENS5_IJNSA_ILi64EEENSA_ILi128EEESE_EEEfNS5_IJlSB_lEEEfNS5_IJSB_llEEENS4_8TiledMMAINS4_8MMA_AtomIJNS4_17SM100_MMA_TF32_SSINS_10tfloat32_tESM_fLi64ELi128ELNS4_4UMMA5MajorE0ELSO_1ELNSN_7ScaleInE0ELSP_0EEEEEENS4_6LayoutISC_NS5_IJNSA_ILi0EEEST_ST_EEEEENS5_IJNS4_10UnderscoreESW_SW_EEEEENS4_13SM90_TMA_LOADENS4_14ComposedLayoutINS4_7SwizzleILi3ELi4ELi3EEENS4_18smem_ptr_flag_bitsILi32EEENSS_INS5_IJNSA_ILi8EEENSA_ILi32EEEEEENS5_IJS16_SB_EEEEEEEvNS4_8identityESZ_NS10_INS11_ILi2ELi5ELi2EEES14_NSS_INS5_IJS16_NSA_ILi4EEEEEENS5_IJSB_S16_EEEEEEEvS1B_EENS_8epilogue10collective18CollectiveEpilogueINS1J_23Sm100TmaWarpSpecializedILi4ELi2ELi16ELb1ELb0EEEJSG_NS5_IJNSS_ISE_SB_EENSS_IS16_SB_EEEEEfSH_fSH_NS1J_6fusion15FusionCallbacksIS1N_NS1R_17LinearCombinationIffffLNS_15FloatRoundStyleE2EEESG_S1Q_JEEENS4_5SM1004TMEM4LOAD26SM100_TMEM_LOAD_16dp128b8xESZ_S1A_NS4_17SM75_U32x4_LDSM_NENS4_14SM90_TMA_STOREES1A_NS4_17SM90_U32x4_STSM_NENS4_39AutoVectorizingCopyWithAssumedAlignmentILi128EEEEEEvvEEEEvNT_6ParamsE --------------------------
	.section	.nv.shared._ZN7cutlass13device_kernelINS_4gemm6kernel13GemmUniversalIN4cute5tupleIJiiiiEEENS1_10collective13CollectiveMmaINS1_35MainloopSm100TmaUmmaWarpSpecializedILi4ELi2ELi4ENS5_IJNS4_1CILi1EEESB_SB_EEEEENS5_IJNSA_ILi64EEENSA_ILi128EEESE_EEEfNS5_IJlSB_lEEEfNS5_IJSB_llEEENS4_8TiledMMAINS4_8MMA_AtomIJNS4_17SM100_MMA_TF32_SSINS_10tfloat32_tESM_fLi64ELi128ELNS4_4UMMA5MajorE0ELSO_1ELNSN_7ScaleInE0ELSP_0EEEEEENS4_6LayoutISC_NS5_IJNSA_ILi0EEEST_ST_EEEEENS5_IJNS4_10UnderscoreESW_SW_EEEEENS4_13SM90_TMA_LOADENS4_14ComposedLayoutINS4_7SwizzleILi3ELi4ELi3EEENS4_18smem_ptr_flag_bitsILi32EEENSS_INS5_IJNSA_ILi8EEENSA_ILi32EEEEEENS5_IJS16_SB_EEEEEEEvNS4_8identityESZ_NS10_INS11_ILi2ELi5ELi2EEES14_NSS_INS5_IJS16_NSA_ILi4EEEEEENS5_IJSB_S16_EEEEEEEvS1B_EENS_8epilogue10collective18CollectiveEpilogueINS1J_23Sm100TmaWarpSpecializedILi4ELi2ELi16ELb1ELb0EEEJSG_NS5_IJNSS_ISE_SB_EENSS_IS16_SB_EEEEEfSH_fSH_NS1J_6fusion15FusionCallbacksIS1N_NS1R_17LinearCombinationIffffLNS_15FloatRoundStyleE2EEESG_S1Q_JEEENS4_5SM1004TMEM4LOAD26SM100_TMEM_LOAD_16dp128b8xESZ_S1A_NS4_17SM75_U32x4_LDSM_NENS4_14SM90_TMA_STOREES1A_NS4_17SM90_U32x4_STSM_NENS4_39AutoVectorizingCopyWithAssumedAlignmentILi128EEEEEEvvEEEEvNT_6ParamsE,"aw",@nobits
	.sectionflags	@""
	.align	16
	.zero		1024


//--------------------- .nv.shared.reserved.0     --------------------------
	.section	.nv.shared.reserved.0,"aw",@nobits
	.weak		__nv_reservedSMEM_offset_0_alias
	.size		__nv_reservedSMEM_offset_0_alias, 0, 64
	.other		__nv_reservedSMEM_offset_0_alias,@"STO_CUDA_RESERVED_SHARED STV_DEFAULT"
__nv_reservedSMEM_offset_0_alias:
	.zero		0
.nv.shared.reserved.0:
	.zero		64
	.weak		__nv_reservedSMEM_tcgen05_partition
	.type		__nv_reservedSMEM_tcgen05_partition,@object
	.size		__nv_reservedSMEM_tcgen05_partition,(.L_0 - __nv_reservedSMEM_tcgen05_partition)
__nv_reservedSMEM_tcgen05_partition:
	.zero		32
.L_0:


//--------------------- .nv.global                --------------------------
	.section	.nv.global,"aw",@nobits
.nv.global:
	.type		_ZN40_INTERNAL_f2b86914_4_k_cu_98ddb4c8_324664cute1_E,@object
	.size		_ZN40_INTERNAL_f2b86914_4_k_cu_98ddb4c8_324664cute1_E,(_ZN40_INTERNAL_f2b86914_4_k_cu_98ddb4c8_324664cuda3std3__45__cpo6cbeginE - _ZN40_INTERNAL_f2b86914_4_k_cu_98ddb4c8_324664cute1_E)
_ZN40_INTERNAL_f2b86914_4_k_cu_98ddb4c8_324664cute1_E:
	.zero		1
	.type		_ZN40_INTERNAL_f2b86914_4_k_cu_98ddb4c8_324664cuda3std3__45__cpo6cbeginE,@object
	.size		_ZN40_INTERNAL_f2b86914_4_k_cu_98ddb4c8_324664cuda3std3__45__cpo6cbeginE,(_ZN40_INTERNAL_f2b86914_4_k_cu_98ddb4c8_324664cuda3std3__48in_placeE - _ZN40_INTERNAL_f2b86914_4_k_cu_98ddb4c8_324664cuda3std3__45__cpo6cbeginE)
_ZN40_INTERNAL_f2b86914_4_k_cu_98ddb4c8_324664cuda3std3__45__cpo6cbeginE:
	.zero		1
	.type		_ZN40_INTERNAL_f2b86914_4_k_cu_98ddb4c8_324664cuda3std3__48in_placeE,@object
	.size		_ZN40_INTERNAL_f2b86914_4_k_cu_98ddb4c8_324664cuda3std3__48in_placeE,(_ZN40_INTERNAL_f2b86914_4_k_cu_98ddb4c8_324664cuda3std6ranges3__45__cpo9iter_moveE - _ZN40_INTERNAL_f2b86914_4_k_cu_98ddb4c8_324664cuda3std3__48in_placeE)
_ZN40_INTERNAL_f2b86914_4_k_cu_98ddb4c8_324664cuda3std3__48in_placeE:
	.zero		1
	.type		_ZN40_INTERNAL_f2b86914_4_k_cu_98ddb4c8_324664cuda3std6ranges3__45__cpo9iter_moveE,@object
	.size		_ZN40_INTERNAL_f2b86914_4_k_cu_98ddb4c8_324664cuda3std6ranges3__45__cpo9iter_moveE,(_ZN40_INTERNAL_f2b86914_4_k_cu_98ddb4c8_324664cuda3std3__45__cpo5beginE - _ZN40_INTERNAL_f2b86914_4_k_cu_98ddb4c8_324664cuda3std6ranges3__45__cpo9iter_moveE)
_ZN40_INTERNAL_f2b86914_4_k_cu_98ddb4c8_324664cuda3std6ranges3__45__cpo9iter_moveE:
	.zero		1
	.type		_ZN40_INTERNAL_f2b86914_4_k_cu_98ddb4c8_324664cuda3std3__45__cpo5beginE,@object
	.size		_ZN40_INTERNAL_f2b86914_4_k_cu_98ddb4c8_324664cuda3std3__45__cpo5beginE,(_ZN40_INTERNAL_f2b86914_4_k_cu_98ddb4c8_324664cuda3std3__442_GLOBAL__N__f2b86914_4_k_cu_98ddb4c8_324666ignoreE - _ZN40_INTERNAL_f2b86914_4_k_cu_98ddb4c8_324664cuda3std3__45__cpo5beginE)
_ZN40_INTERNAL_f2b86914_4_k_cu_98ddb4c8_324664cuda3std3__45__cpo5beginE:
	.zero		1
	.type		_ZN40_INTERNAL_f2b86914_4_k_cu_98ddb4c8_324664cuda3std3__442_GLOBAL__N__f2b86914_4_k_cu_98ddb4c8_324666ignoreE,@object
	.size		_ZN40_INTERNAL_f2b86914_4_k_cu_98ddb4c8_324664cuda3std3__442_GLOBAL__N__f2b86914_4_k_cu_98ddb4c8_324666ignoreE,(_ZN40_INTERNAL_f2b86914_4_k_cu_98ddb4c8_324664cute7productE - _ZN40_INTERNAL_f2b86914_4_k_cu_98ddb4c8_324664cuda3std3__442_GLOBAL__N__f2b86914_4_k_cu_98ddb4c8_324666ignoreE)
_ZN40_INTERNAL_f2b86914_4_k_cu_98ddb4c8_324664cuda3std3__442_GLOBAL__N__f2b86914_4_k_cu_98ddb4c8_324666ignoreE:
	.zero		1
	.type		_ZN40_INTERNAL_f2b86914_4_k_cu_98ddb4c8_324664cute7productE,@object
	.size		_ZN40_INTERNAL_f2b86914_4_k_cu_98ddb4c8_324664cute7productE,(_ZN40_INTERNAL_f2b86914_4_k_cu_98ddb4c8_324664cuda3std3__45__cpo3endE - _ZN40_INTERNAL_f2b86914_4_k_cu_98ddb4c8_324664cute7productE)
_ZN40_INTERNAL_f2b86914_4_k_cu_98ddb4c8_324664cute7productE:
	.zero		1
	.type		_ZN40_INTERNAL_f2b86914_4_k_cu_98ddb4c8_324664cuda3std3__45__cpo3endE,@object
	.size		_ZN40_INTERNAL_f2b86914_4_k_cu_98ddb4c8_324664cuda3std3__45__cpo3endE,(_ZN40_INTERNAL_f2b86914_4_k_cu_98ddb4c8_324664cuda3std3__419piecewise_constructE - _ZN40_INTERNAL_f2b86914_4_k_cu_98ddb4c8_324664cuda3std3__45__cpo3endE)
_ZN40_INTERNAL_f2b86914_4_k_cu_98ddb4c8_324664cuda3std3__45__cpo3endE:
	.zero		1
	.type		_ZN40_INTERNAL_f2b86914_4_k_cu_98ddb4c8_324664cuda3std3__419piecewise_constructE,@object
	.size		_ZN40_INTERNAL_f2b86914_4_k_cu_98ddb4c8_324664cuda3std3__419piecewise_constructE,(_ZN40_INTERNAL_f2b86914_4_k_cu_98ddb4c8_324664cuda3std3__45__cpo4cendE - _ZN40_INTERNAL_f2b86914_4_k_cu_98ddb4c8_324664cuda3std3__419piecewise_constructE)
_ZN40_INTERNAL_f2b86914_4_k_cu_98ddb4c8_324664cuda3std3__419piecewise_constructE:
	.zero		1
	.type		_ZN40_INTERNAL_f2b86914_4_k_cu_98ddb4c8_324664cuda3std3__45__cpo4cendE,@object
	.size		_ZN40_INTERNAL_f2b86914_4_k_cu_98ddb4c8_324664cuda3std3__45__cpo4cendE,(_ZN40_INTERNAL_f2b86914_4_k_cu_98ddb4c8_324664cuda3std6ranges3__45__cpo4swapE - _ZN40_INTERNAL_f2b86914_4_k_cu_98ddb4c8_324664cuda3std3__45__cpo4cendE)
_ZN40_INTERNAL_f2b86914_4_k_cu_98ddb4c8_324664cuda3std3__45__cpo4cendE:
	.zero		1
	.type		_ZN40_INTERNAL_f2b86914_4_k_cu_98ddb4c8_324664cuda3std6ranges3__45__cpo4swapE,@object
	.size		_ZN40_INTERNAL_f2b86914_4_k_cu_98ddb4c8_324664cuda3std6ranges3__45__cpo4swapE,(.L_10 - _ZN40_INTERNAL_f2b86914_4_k_cu_98ddb4c8_324664cuda3std6ranges3__45__cpo4swapE)
_ZN40_INTERNAL_f2b86914_4_k_cu_98ddb4c8_324664cuda3std6ranges3__45__cpo4swapE:
	.zero		1
.L_10:


//--------------------- .nv.constant0._ZN7cutlass13device_kernelINS_4gemm6kernel13GemmUniversalIN4cute5tupleIJiiiiEEENS1_10collective13CollectiveMmaINS1_35MainloopSm100TmaUmmaWarpSpecializedILi4ELi2ELi4ENS5_IJNS4_1CILi1EEESB_SB_EEEEENS5_IJNSA_ILi64EEENSA_ILi128EEESE_EEEfNS5_IJlSB_lEEEfNS5_IJSB_llEEENS4_8TiledMMAINS4_8MMA_AtomIJNS4_17SM100_MMA_TF32_SSINS_10tfloat32_tESM_fLi64ELi128ELNS4_4UMMA5MajorE0ELSO_1ELNSN_7ScaleInE0ELSP_0EEEEEENS4_6LayoutISC_NS5_IJNSA_ILi0EEEST_ST_EEEEENS5_IJNS4_10UnderscoreESW_SW_EEEEENS4_13SM90_TMA_LOADENS4_14ComposedLayoutINS4_7SwizzleILi3ELi4ELi3EEENS4_18smem_ptr_flag_bitsILi32EEENSS_INS5_IJNSA_ILi8EEENSA_ILi32EEEEEENS5_IJS16_SB_EEEEEEEvNS4_8identityESZ_NS10_INS11_ILi2ELi5ELi2EEES14_NSS_INS5_IJS16_NSA_ILi4EEEEEENS5_IJSB_S16_EEEEEEEvS1B_EENS_8epilogue10collective18CollectiveEpilogueINS1J_23Sm100TmaWarpSpecializedILi4ELi2ELi16ELb1ELb0EEEJSG_NS5_IJNSS_ISE_SB_EENSS_IS16_SB_EEEEEfSH_fSH_NS1J_6fusion15FusionCallbacksIS1N_NS1R_17LinearCombinationIffffLNS_15FloatRoundStyleE2EEESG_S1Q_JEEENS4_5SM1004TMEM4LOAD26SM100_TMEM_LOAD_16dp128b8xESZ_S1A_NS4_17SM75_U32x4_LDSM_NENS4_14SM90_TMA_STOREES1A_NS4_17SM90_U32x4_STSM_NENS4_39AutoVectorizingCopyWithAssumedAlignmentILi128EEEEEEvvEEEEvNT_6ParamsE --------------------------
	.section	.nv.constant0._ZN7cutlass13device_kernelINS_4gemm6kernel13GemmUniversalIN4cute5tupleIJiiiiEEENS1_10collective13CollectiveMmaINS1_35MainloopSm100TmaUmmaWarpSpecializedILi4ELi2ELi4ENS5_IJNS4_1CILi1EEESB_SB_EEEEENS5_IJNSA_ILi64EEENSA_ILi128EEESE_EEEfNS5_IJlSB_lEEEfNS5_IJSB_llEEENS4_8TiledMMAINS4_8MMA_AtomIJNS4_17SM100_MMA_TF32_SSINS_10tfloat32_tESM_fLi64ELi128ELNS4_4UMMA5MajorE0ELSO_1ELNSN_7ScaleInE0ELSP_0EEEEEENS4_6LayoutISC_NS5_IJNSA_ILi0EEEST_ST_EEEEENS5_IJNS4_10UnderscoreESW_SW_EEEEENS4_13SM90_TMA_LOADENS4_14ComposedLayoutINS4_7SwizzleILi3ELi4ELi3EEENS4_18smem_ptr_flag_bitsILi32EEENSS_INS5_IJNSA_ILi8EEENSA_ILi32EEEEEENS5_IJS16_SB_EEEEEEEvNS4_8identityESZ_NS10_INS11_ILi2ELi5ELi2EEES14_NSS_INS5_IJS16_NSA_ILi4EEEEEENS5_IJSB_S16_EEEEEEEvS1B_EENS_8epilogue10collective18CollectiveEpilogueINS1J_23Sm100TmaWarpSpecializedILi4ELi2ELi16ELb1ELb0EEEJSG_NS5_IJNSS_ISE_SB_EENSS_IS16_SB_EEEEEfSH_fSH_NS1J_6fusion15FusionCallbacksIS1N_NS1R_17LinearCombinationIffffLNS_15FloatRoundStyleE2EEESG_S1Q_JEEENS4_5SM1004TMEM4LOAD26SM100_TMEM_LOAD_16dp128b8xESZ_S1A_NS4_17SM75_U32x4_LDSM_NENS4_14SM90_TMA_STOREES1A_NS4_17SM90_U32x4_STSM_NENS4_39AutoVectorizingCopyWithAssumedAlignmentILi128EEEEEEvvEEEEvNT_6ParamsE,"a",@progbits
	.sectionflags	@""
	.align	4
.nv.constant0._ZN7cutlass13device_kernelINS_4gemm6kernel13GemmUniversalIN4cute5tupleIJiiiiEEENS1_10collective13CollectiveMmaINS1_35MainloopSm100TmaUmmaWarpSpecializedILi4ELi2ELi4ENS5_IJNS4_1CILi1EEESB_SB_EEEEENS5_IJNSA_ILi64EEENSA_ILi128EEESE_EEEfNS5_IJlSB_lEEEfNS5_IJSB_llEEENS4_8TiledMMAINS4_8MMA_AtomIJNS4_17SM100_MMA_TF32_SSINS_10tfloat32_tESM_fLi64ELi128ELNS4_4UMMA5MajorE0ELSO_1ELNSN_7ScaleInE0ELSP_0EEEEEENS4_6LayoutISC_NS5_IJNSA_ILi0EEEST_ST_EEEEENS5_IJNS4_10UnderscoreESW_SW_EEEEENS4_13SM90_TMA_LOADENS4_14ComposedLayoutINS4_7SwizzleILi3ELi4ELi3EEENS4_18smem_ptr_flag_bitsILi32EEENSS_INS5_IJNSA_ILi8EEENSA_ILi32EEEEEENS5_IJS16_SB_EEEEEEEvNS4_8identityESZ_NS10_INS11_ILi2ELi5ELi2EEES14_NSS_INS5_IJS16_NSA_ILi4EEEEEENS5_IJSB_S16_EEEEEEEvS1B_EENS_8epilogue10collective18CollectiveEpilogueINS1J_23Sm100TmaWarpSpecializedILi4ELi2ELi16ELb1ELb0EEEJSG_NS5_IJNSS_ISE_SB_EENSS_IS16_SB_EEEEEfSH_fSH_NS1J_6fusion15FusionCallbacksIS1N_NS1R_17LinearCombinationIffffLNS_15FloatRoundStyleE2EEESG_S1Q_JEEENS4_5SM1004TMEM4LOAD26SM100_TMEM_LOAD_16dp128b8xESZ_S1A_NS4_17SM75_U32x4_LDSM_NENS4_14SM90_TMA_STOREES1A_NS4_17SM90_U32x4_STSM_NENS4_39AutoVectorizingCopyWithAssumedAlignmentILi128EEEEEEvvEEEEvNT_6ParamsE:
	.zero		2944


//--------------------- SYMBOLS --------------------------

	.type		.nv.reservedSmem.offset0,@object
	.size		.nv.reservedSmem.offset0,0x4
	.type		.nv.reservedSmem.cap,@object
	.size		.nv.reservedSmem.cap,0x4
	.type		__assertfail,@function
